// auto-generated by cutlass_sweep.gemm — config: {"arch": "sm_100", "cluster_m": 1, "cluster_n": 1, "dtype": "e4m3", "dtype_b": "e4m3", "layout": "nt", "stages": 0, "tile_k": 32, "tile_m": 128, "tile_n": 80}
#include "cutlass/cutlass.h"
#include "cutlass/gemm/collective/collective_builder.hpp"
#include "cutlass/gemm/device/gemm_universal_adapter.h"
#include "cutlass/gemm/kernel/gemm_universal.hpp"
#include "cutlass/epilogue/collective/collective_builder.hpp"

using ElemA = cutlass::float_e4m3_t;
using ElemB = cutlass::float_e4m3_t;
using ElemCD = cutlass::float_e4m3_t;
using Acc  = float;
using TileShape    = cute::Shape<cute::_128, cute::_80, cute::_32>;
using ClusterShape = cute::Shape<cute::_1, cute::_1, cute::_1>;

using CollectiveEpilogue = typename cutlass::epilogue::collective::CollectiveBuilder<
    cutlass::arch::Sm100, cutlass::arch::OpClassTensorOp,
    TileShape, ClusterShape,
    cutlass::epilogue::collective::EpilogueTileAuto,
    Acc, Acc,
    ElemCD, cutlass::layout::RowMajor, 128 / cutlass::sizeof_bits<ElemCD>::value,
    ElemCD, cutlass::layout::RowMajor, 128 / cutlass::sizeof_bits<ElemCD>::value,
    cutlass::epilogue::collective::EpilogueScheduleAuto
  >::CollectiveOp;

using CollectiveMainloop = typename cutlass::gemm::collective::CollectiveBuilder<
    cutlass::arch::Sm100, cutlass::arch::OpClassTensorOp,
    ElemA, cutlass::layout::RowMajor, 128 / cutlass::sizeof_bits<ElemA>::value,
    ElemB, cutlass::layout::ColumnMajor, 128 / cutlass::sizeof_bits<ElemB>::value,
    Acc,
    TileShape, ClusterShape,
    cutlass::gemm::collective::StageCountAutoCarveout<static_cast<int>(sizeof(typename CollectiveEpilogue::SharedStorage))>,
    cutlass::gemm::collective::KernelScheduleAuto
  >::CollectiveOp;

using GemmKernel = cutlass::gemm::kernel::GemmUniversal<
    cute::Shape<int,int,int,int>,
    CollectiveMainloop,
    CollectiveEpilogue
>;
using Gemm = cutlass::gemm::device::GemmUniversalAdapter<GemmKernel>;

// Force the device kernel symbol into the cubin without needing a host main.
auto* _anchor = &cutlass::device_kernel<GemmKernel>;


// ===== COMPILED SASS (sm_100a) =====

	.target	sm_100a

	.elftype	@"ET_EXEC"


//--------------------- .note.nv.tkinfo           --------------------------
	.section	.note.nv.tkinfo,"",@"SHT_NOTE"
	.sectionflags	@"SHF_NOTE_NV_TKINFO"
	.tkinfo
        /*0018*/ 	.word	0x00000002
        /*0030*/ 	.string	""
        /*0030*/ 	.string	"ptxas"
        /*0030*/ 	.string	"Cuda compilation tools, release 13.0, V13.0.88"
        /*0030*/ 	.string	"Build cuda_13.0.r13.0/compiler.36424714_0"
        /*0030*/ 	.string	"-arch sm_100a -m 64 "



//--------------------- .note.nv.cuinfo           --------------------------
	.section	.note.nv.cuinfo,"",@"SHT_NOTE"
	.sectionflags	@"SHF_NOTE_NV_CUINFO"
        /*0018*/ 	.short	0x0002
        /*001a*/ 	.short	0x0064
        /*001c*/ 	.short	0x0082
	.zero		2


//--------------------- .nv.info                  --------------------------
	.section	.nv.info,"",@"SHT_CUDA_INFO"
	.align	4


	//----- nvinfo : EIATTR_REGCOUNT
	.align		4
        /*0000*/ 	.byte	0x04, 0x2f
        /*0002*/ 	.short	(.L_16 - .L_15)
	.align		4
.L_15:
        /*0004*/ 	.word	index@(_ZN7cutlass13device_kernelINS_4gemm6kernel13GemmUniversalIN4cute5tupleIJiiiiEEENS1_10collective13CollectiveMmaINS1_35MainloopSm100TmaUmmaWarpSpecializedILi31ELi2ELi4ENS5_IJNS4_1CILi1EEESB_SB_EEEEENS5_IJNSA_ILi128EEENSA_ILi80EEENSA_ILi32EEEEEENS_12float_e4m3_tENS5_IJlSB_lEEESI_SJ_NS4_8TiledMMAINS4_8MMA_AtomIJNS4_10MMA_TraitsINS4_19SM100_MMA_F8F6F4_SSEJSI_SI_fSE_SF_NS4_17integral_constantINS4_4UMMA5MajorELSQ_0EEESR_NSO_INSP_7ScaleInELSS_0EEEST_EEEEEENS4_6LayoutISC_NS5_IJNSA_ILi0EEESX_SX_EEEEENS5_IJNS4_10UnderscoreES10_S10_EEEEENS4_13SM90_TMA_LOADENS4_14ComposedLayoutINS4_7SwizzleILi1ELi4ELi3EEENS4_18smem_ptr_flag_bitsILi8EEENSW_INS5_IJNSA_ILi8EEESG_EEENS5_IJSG_SB_EEEEEEEvNS4_8identityES13_S1D_vS1E_EENS_8epilogue10collective18CollectiveEpilogueINS1G_23Sm100TmaWarpSpecializedILi1ELi1ELi80ELb0ELb0EEEJSH_NS5_IJNSW_ISE_SB_EENSW_ISF_SB_EEEEESI_SJ_SI_SJ_NS1G_6fusion15FusionCallbacksIS1K_NS1O_17LinearCombinationISI_fSI_fLNS_15FloatRoundStyleE2EEESH_S1N_JEEENS4_5SM1004TMEM4LOAD26SM100_TMEM_LOAD_32dp32b16xES13_NS14_INS15_ILi0ELi4ELi3EEES18_NSW_INS5_IJS19_NSA_ILi16EEEEEENS5_IJS1Z_SB_EEEEEEENS4_39AutoVectorizingCopyWithAssumedAlignmentILi128EEENS4_14SM90_TMA_STOREES23_S25_S25_EEEvvEEEEvNT_6ParamsE)
        /*0008*/ 	.word	0x000000d6


	//----- nvinfo : EIATTR_FRAME_SIZE
	.align		4
.L_16:
        /*000c*/ 	.byte	0x04, 0x11
        /*000e*/ 	.short	(.L_18 - .L_17)
	.align		4
.L_17:
        /*0010*/ 	.word	index@($__internal_2_$__cuda_sm10x_tcgen05_guardrail_trap_unallocated_columns_being_dealloced)
        /*0014*/ 	.word	0x00000000


	//----- nvinfo : EIATTR_FRAME_SIZE
	.align		4
.L_18:
        /*0018*/ 	.byte	0x04, 0x11
        /*001a*/ 	.short	(.L_20 - .L_19)
	.align		4
.L_19:
        /*001c*/ 	.word	index@($__internal_1_$__cuda_sm10x_tcgen05_guardrail_trap_phase_invalid_during_alloc)
        /*0020*/ 	.word	0x00000000


	//----- nvinfo : EIATTR_FRAME_SIZE
	.align		4
.L_20:
        /*0024*/ 	.byte	0x04, 0x11
        /*0026*/ 	.short	(.L_22 - .L_21)
	.align		4
.L_21:
        /*0028*/ 	.word	index@($__internal_0_$__cuda_sm10x_tcgen05_guardrail_trap_col_being_dealloced_not_returned_by_alloc)
        /*002c*/ 	.word	0x00000000


	//----- nvinfo : EIATTR_FRAME_SIZE
	.align		4
.L_22:
        /*0030*/ 	.byte	0x04, 0x11
        /*0032*/ 	.short	(.L_24 - .L_23)
	.align		4
.L_23:
        /*0034*/ 	.word	index@(_ZN7cutlass13device_kernelINS_4gemm6kernel13GemmUniversalIN4cute5tupleIJiiiiEEENS1_10collective13CollectiveMmaINS1_35MainloopSm100TmaUmmaWarpSpecializedILi31ELi2ELi4ENS5_IJNS4_1CILi1EEESB_SB_EEEEENS5_IJNSA_ILi128EEENSA_ILi80EEENSA_ILi32EEEEEENS_12float_e4m3_tENS5_IJlSB_lEEESI_SJ_NS4_8TiledMMAINS4_8MMA_AtomIJNS4_10MMA_TraitsINS4_19SM100_MMA_F8F6F4_SSEJSI_SI_fSE_SF_NS4_17integral_constantINS4_4UMMA5MajorELSQ_0EEESR_NSO_INSP_7ScaleInELSS_0EEEST_EEEEEENS4_6LayoutISC_NS5_IJNSA_ILi0EEESX_SX_EEEEENS5_IJNS4_10UnderscoreES10_S10_EEEEENS4_13SM90_TMA_LOADENS4_14ComposedLayoutINS4_7SwizzleILi1ELi4ELi3EEENS4_18smem_ptr_flag_bitsILi8EEENSW_INS5_IJNSA_ILi8EEESG_EEENS5_IJSG_SB_EEEEEEEvNS4_8identityES13_S1D_vS1E_EENS_8epilogue10collective18CollectiveEpilogueINS1G_23Sm100TmaWarpSpecializedILi1ELi1ELi80ELb0ELb0EEEJSH_NS5_IJNSW_ISE_SB_EENSW_ISF_SB_EEEEESI_SJ_SI_SJ_NS1G_6fusion15FusionCallbacksIS1K_NS1O_17LinearCombinationISI_fSI_fLNS_15FloatRoundStyleE2EEESH_S1N_JEEENS4_5SM1004TMEM4LOAD26SM100_TMEM_LOAD_32dp32b16xES13_NS14_INS15_ILi0ELi4ELi3EEES18_NSW_INS5_IJS19_NSA_ILi16EEEEEENS5_IJS1Z_SB_EEEEEEENS4_39AutoVectorizingCopyWithAssumedAlignmentILi128EEENS4_14SM90_TMA_STOREES23_S25_S25_EEEvvEEEEvNT_6ParamsE)
        /*0038*/ 	.word	0x00000000


	//----- nvinfo : EIATTR_MIN_STACK_SIZE
	.align		4
.L_24:
        /*003c*/ 	.byte	0x04, 0x12
        /*003e*/ 	.short	(.L_26 - .L_25)
	.align		4
.L_25:
        /*0040*/ 	.word	index@(_ZN7cutlass13device_kernelINS_4gemm6kernel13GemmUniversalIN4cute5tupleIJiiiiEEENS1_10collective13CollectiveMmaINS1_35MainloopSm100TmaUmmaWarpSpecializedILi31ELi2ELi4ENS5_IJNS4_1CILi1EEESB_SB_EEEEENS5_IJNSA_ILi128EEENSA_ILi80EEENSA_ILi32EEEEEENS_12float_e4m3_tENS5_IJlSB_lEEESI_SJ_NS4_8TiledMMAINS4_8MMA_AtomIJNS4_10MMA_TraitsINS4_19SM100_MMA_F8F6F4_SSEJSI_SI_fSE_SF_NS4_17integral_constantINS4_4UMMA5MajorELSQ_0EEESR_NSO_INSP_7ScaleInELSS_0EEEST_EEEEEENS4_6LayoutISC_NS5_IJNSA_ILi0EEESX_SX_EEEEENS5_IJNS4_10UnderscoreES10_S10_EEEEENS4_13SM90_TMA_LOADENS4_14ComposedLayoutINS4_7SwizzleILi1ELi4ELi3EEENS4_18smem_ptr_flag_bitsILi8EEENSW_INS5_IJNSA_ILi8EEESG_EEENS5_IJSG_SB_EEEEEEEvNS4_8identityES13_S1D_vS1E_EENS_8epilogue10collective18CollectiveEpilogueINS1G_23Sm100TmaWarpSpecializedILi1ELi1ELi80ELb0ELb0EEEJSH_NS5_IJNSW_ISE_SB_EENSW_ISF_SB_EEEEESI_SJ_SI_SJ_NS1G_6fusion15FusionCallbacksIS1K_NS1O_17LinearCombinationISI_fSI_fLNS_15FloatRoundStyleE2EEESH_S1N_JEEENS4_5SM1004TMEM4LOAD26SM100_TMEM_LOAD_32dp32b16xES13_NS14_INS15_ILi0ELi4ELi3EEES18_NSW_INS5_IJS19_NSA_ILi16EEEEEENS5_IJS1Z_SB_EEEEEEENS4_39AutoVectorizingCopyWithAssumedAlignmentILi128EEENS4_14SM90_TMA_STOREES23_S25_S25_EEEvvEEEEvNT_6ParamsE)
        /*0044*/ 	.word	0x00000000
.L_26:


//--------------------- .nv.compat                --------------------------
	.section	.nv.compat,"",@"SHT_CUDA_COMPAT_INFO"
	.align	4
        /*0000*/ 	.byte	0x02, 0x09, 0x01, 0x00, 0x02, 0x02, 0x02, 0x00, 0x02, 0x05, 0x05, 0x00, 0x03, 0x07, 0x01, 0x01
        /*0010*/ 	.byte	0x02, 0x03, 0x01, 0x00, 0x02, 0x06, 0x01, 0x00, 0x04, 0x0b, 0x08, 0x00, 0x09, 0x00, 0x00, 0x00
        /*0020*/ 	.byte	0x00, 0x00, 0x00, 0x00


//--------------------- .nv.info._ZN7cutlass13device_kernelINS_4gemm6kernel13GemmUniversalIN4cute5tupleIJiiiiEEENS1_10collective13CollectiveMmaINS1_35MainloopSm100TmaUmmaWarpSpecializedILi31ELi2ELi4ENS5_IJNS4_1CILi1EEESB_SB_EEEEENS5_IJNSA_ILi128EEENSA_ILi80EEENSA_ILi32EEEEEENS_12float_e4m3_tENS5_IJlSB_lEEESI_SJ_NS4_8TiledMMAINS4_8MMA_AtomIJNS4_10MMA_TraitsINS4_19SM100_MMA_F8F6F4_SSEJSI_SI_fSE_SF_NS4_17integral_constantINS4_4UMMA5MajorELSQ_0EEESR_NSO_INSP_7ScaleInELSS_0EEEST_EEEEEENS4_6LayoutISC_NS5_IJNSA_ILi0EEESX_SX_EEEEENS5_IJNS4_10UnderscoreES10_S10_EEEEENS4_13SM90_TMA_LOADENS4_14ComposedLayoutINS4_7SwizzleILi1ELi4ELi3EEENS4_18smem_ptr_flag_bitsILi8EEENSW_INS5_IJNSA_ILi8EEESG_EEENS5_IJSG_SB_EEEEEEEvNS4_8identityES13_S1D_vS1E_EENS_8epilogue10collective18CollectiveEpilogueINS1G_23Sm100TmaWarpSpecializedILi1ELi1ELi80ELb0ELb0EEEJSH_NS5_IJNSW_ISE_SB_EENSW_ISF_SB_EEEEESI_SJ_SI_SJ_NS1G_6fusion15FusionCallbacksIS1K_NS1O_17LinearCombinationISI_fSI_fLNS_15FloatRoundStyleE2EEESH_S1N_JEEENS4_5SM1004TMEM4LOAD26SM100_TMEM_LOAD_32dp32b16xES13_NS14_INS15_ILi0ELi4ELi3EEES18_NSW_INS5_IJS19_NSA_ILi16EEEEEENS5_IJS1Z_SB_EEEEEEENS4_39AutoVectorizingCopyWithAssumedAlignmentILi128EEENS4_14SM90_TMA_STOREES23_S25_S25_EEEvvEEEEvNT_6ParamsE --------------------------
	.section	.nv.info._ZN7cutlass13device_kernelINS_4gemm6kernel13GemmUniversalIN4cute5tupleIJiiiiEEENS1_10collective13CollectiveMmaINS1_35MainloopSm100TmaUmmaWarpSpecializedILi31ELi2ELi4ENS5_IJNS4_1CILi1EEESB_SB_EEEEENS5_IJNSA_ILi128EEENSA_ILi80EEENSA_ILi32EEEEEENS_12float_e4m3_tENS5_IJlSB_lEEESI_SJ_NS4_8TiledMMAINS4_8MMA_AtomIJNS4_10MMA_TraitsINS4_19SM100_MMA_F8F6F4_SSEJSI_SI_fSE_SF_NS4_17integral_constantINS4_4UMMA5MajorELSQ_0EEESR_NSO_INSP_7ScaleInELSS_0EEEST_EEEEEENS4_6LayoutISC_NS5_IJNSA_ILi0EEESX_SX_EEEEENS5_IJNS4_10UnderscoreES10_S10_EEEEENS4_13SM90_TMA_LOADENS4_14ComposedLayoutINS4_7SwizzleILi1ELi4ELi3EEENS4_18smem_ptr_flag_bitsILi8EEENSW_INS5_IJNSA_ILi8EEESG_EEENS5_IJSG_SB_EEEEEEEvNS4_8identityES13_S1D_vS1E_EENS_8epilogue10collective18CollectiveEpilogueINS1G_23Sm100TmaWarpSpecializedILi1ELi1ELi80ELb0ELb0EEEJSH_NS5_IJNSW_ISE_SB_EENSW_ISF_SB_EEEEESI_SJ_SI_SJ_NS1G_6fusion15FusionCallbacksIS1K_NS1O_17LinearCombinationISI_fSI_fLNS_15FloatRoundStyleE2EEESH_S1N_JEEENS4_5SM1004TMEM4LOAD26SM100_TMEM_LOAD_32dp32b16xES13_NS14_INS15_ILi0ELi4ELi3EEES18_NSW_INS5_IJS19_NSA_ILi16EEEEEENS5_IJS1Z_SB_EEEEEEENS4_39AutoVectorizingCopyWithAssumedAlignmentILi128EEENS4_14SM90_TMA_STOREES23_S25_S25_EEEvvEEEEvNT_6ParamsE,"",@"SHT_CUDA_INFO"
	.sectionflags	@""
	.align	4


	//----- nvinfo : EIATTR_CUDA_API_VERSION
	.align		4
        /*0000*/ 	.byte	0x04, 0x37
        /*0002*/ 	.short	(.L_28 - .L_27)
.L_27:
        /*0004*/ 	.word	0x00000082


	//----- nvinfo : EIATTR_KPARAM_INFO
	.align		4
.L_28:
        /*0008*/ 	.byte	0x04, 0x17
        /*000a*/ 	.short	(.L_30 - .L_29)
.L_29:
        /*000c*/ 	.word	0x00000000
        /*0010*/ 	.short	0x0000
        /*0012*/ 	.short	0x0000
        /*0014*/ 	.byte	0x00, 0xf0, 0x01, 0x20


	//----- nvinfo : EIATTR_AT_ENTRY_FRAGMENTS
	.align		4
.L_30:
        /*0018*/ 	.byte	0x04, 0x4f
        /*001a*/ 	.short	(.L_32 - .L_31)


	//   ....[0]....
.L_31:
        /*001c*/ 	.word	0x00000006


	//----- nvinfo : EIATTR_RESERVED_SMEM_USED
	.align		4
.L_32:
        /*0020*/ 	.byte	0x01, 0x41
	.zero		2


	//----- nvinfo : EIATTR_SPARSE_MMA_MASK
	.align		4
        /*0024*/ 	.byte	0x03, 0x50
        /*0026*/ 	.short	0x0000


	//----- nvinfo : EIATTR_TCGEN05_1CTA_USED
	.align		4
        /*0028*/ 	.byte	0x01, 0x51
	.zero		2


	//----- nvinfo : EIATTR_MAXREG_COUNT
	.align		4
        /*002c*/ 	.byte	0x03, 0x1b
        /*002e*/ 	.short	0x00ff


	//----- nvinfo : EIATTR_NUM_BARRIERS
	.align		4
        /*0030*/ 	.byte	0x02, 0x4c
        /*0032*/ 	.byte	0x07
	.zero		1


	//----- nvinfo : EIATTR_EXTERNS
	.align		4
        /*0034*/ 	.byte	0x04, 0x0f
        /*0036*/ 	.short	(.L_34 - .L_33)


	//   ....[0]....
	.align		4
.L_33:
        /*0038*/ 	.word	index@(__assertfail)


	//----- nvinfo : EIATTR_MERCURY_ISA_VERSION
	.align		4
.L_34:
        /*003c*/ 	.byte	0x03, 0x5f
        /*003e*/ 	.short	0x0101


	//----- nvinfo : EIATTR_INT_WARP_WIDE_INSTR_OFFSETS
	.align		4
        /*0040*/ 	.byte	0x04, 0x31
        /*0042*/ 	.short	(.L_36 - .L_35)


	//   ....[0]....
.L_35:
        /*0044*/ 	.word	0x00002100


	//   ....[1]....
        /*0048*/ 	.word	0x00004930


	//   ....[2]....
        /*004c*/ 	.word	0x00004950


	//   ....[3]....
        /*0050*/ 	.word	0x00004980


	//   ....[4]....
        /*0054*/ 	.word	0x000053b0


	//   ....[5]....
        /*0058*/ 	.word	0x00005440


	//   ....[6]....
        /*005c*/ 	.word	0x00005470


	//   ....[7]....
        /*0060*/ 	.word	0x000054b0


	//   ....[8]....
        /*0064*/ 	.word	0x00005630


	//   ....[9]....
        /*0068*/ 	.word	0x00005650


	//----- nvinfo : EIATTR_COOP_GROUP_MASK_REGIDS
	.align		4
.L_36:
        /*006c*/ 	.byte	0x04, 0x29
        /*006e*/ 	.short	(.L_38 - .L_37)


	//   ....[0]....
.L_37:
        /*0070*/ 	.word	0xffffffff


	//   ....[1]....
        /*0074*/ 	.word	0xffffffff


	//   ....[2]....
        /*0078*/ 	.word	0xffffffff


	//   ....[3]....
        /*007c*/ 	.word	0xffffffff


	//   ....[4]....
        /*0080*/ 	.word	0xffffffff


	//   ....[5]....
        /*0084*/ 	.word	0xffffffff


	//   ....[6]....
        /*0088*/ 	.word	0xffffffff


	//   ....[7]....
        /*008c*/ 	.word	0xffffffff


	//   ....[8]....
        /*0090*/ 	.word	0xffffffff


	//   ....[9]....
        /*0094*/ 	.word	0xffffffff


	//   ....[10]....
        /*0098*/ 	.word	0xffffffff


	//   ....[11]....
        /*009c*/ 	.word	0xffffffff


	//   ....[12]....
        /*00a0*/ 	.word	0xffffffff


	//----- nvinfo : EIATTR_COOP_GROUP_INSTR_OFFSETS
	.align		4
.L_38:
        /*00a4*/ 	.byte	0x04, 0x28
        /*00a6*/ 	.short	(.L_40 - .L_39)


	//   ....[0]....
.L_39:
        /*00a8*/ 	.word	0x00000090


	//   ....[1]....
        /*00ac*/ 	.word	0x000004c0


	//   ....[2]....
        /*00b0*/ 	.word	0x000009c0


	//   ....[3]....
        /*00b4*/ 	.word	0x00000b00


	//   ....[4]....
        /*00b8*/ 	.word	0x00000c00


	//   ....[5]....
        /*00bc*/ 	.word	0x00000d70


	//   ....[6]....
        /*00c0*/ 	.word	0x00000f10


	//   ....[7]....
        /*00c4*/ 	.word	0x00001fe0


	//   ....[8]....
        /*00c8*/ 	.word	0x00003cf0


	//   ....[9]....
        /*00cc*/ 	.word	0x00003f00


	//   ....[10]....
        /*00d0*/ 	.word	0x00003f30


	//   ....[11]....
        /*00d4*/ 	.word	0x00004810


	//   ....[12]....
        /*00d8*/ 	.word	0x00004a40


	//----- nvinfo : EIATTR_VRC_CTA_INIT_COUNT
	.align		4
.L_40:
        /*00dc*/ 	.byte	0x02, 0x4a
        /*00de*/ 	.byte	0x80
	.zero		1


	//----- nvinfo : EIATTR_SYSCALL_OFFSETS
	.align		4
        /*00e0*/ 	.byte	0x04, 0x46
        /*00e2*/ 	.short	(.L_42 - .L_41)


	//   ....[0]....
.L_41:
        /*00e4*/ 	.word	0x00006680


	//   ....[1]....
        /*00e8*/ 	.word	0x000067f0


	//   ....[2]....
        /*00ec*/ 	.word	0x00006960


	//   ....[3]....
        /*00f0*/ 	.word	0x00006ad0


	//   ....[4]....
        /*00f4*/ 	.word	0x00006c40


	//----- nvinfo : EIATTR_MBARRIER_INSTR_OFFSETS
	.align		4
.L_42:
        /*00f8*/ 	.byte	0x04, 0x39
        /*00fa*/ 	.short	(.L_44 - .L_43)


	//   ....[0]....
.L_43:
        /*00fc*/ 	.word	0x000005c0
        /*0100*/ 	.word	0x000000ff
        /*0104*/ 	.word	0x00000000
        /*0108*/ 	.short	0x0100
        /*010a*/ 	.byte	0x05
	.zero		1


	//   ....[1]....
        /*010c*/ 	.word	0x000005d0
        /*0110*/ 	.word	0x000000ff
        /*0114*/ 	.word	0x000000f8
        /*0118*/ 	.short	0x0100
        /*011a*/ 	.byte	0x05
	.zero		1


	//   ....[2]....
        /*011c*/ 	.word	0x000005e0
        /*0120*/ 	.word	0x000000ff
        /*0124*/ 	.word	0x00000008
        /*0128*/ 	.short	0x0100
        /*012a*/ 	.byte	0x05
	.zero		1


	//   ....[3]....
        /*012c*/ 	.word	0x000005f0
        /*0130*/ 	.word	0x000000ff
        /*0134*/ 	.word	0x00000100
        /*0138*/ 	.short	0x0100
        /*013a*/ 	.byte	0x05
	.zero		1


	//   ....[4]....
        /*013c*/ 	.word	0x00000600
        /*0140*/ 	.word	0x000000ff
        /*0144*/ 	.word	0x00000010
        /*0148*/ 	.short	0x0100
        /*014a*/ 	.byte	0x05
	.zero		1


	//   ....[5]....
        /*014c*/ 	.word	0x00000610
        /*0150*/ 	.word	0x000000ff
        /*0154*/ 	.word	0x00000108
        /*0158*/ 	.short	0x0100
        /*015a*/ 	.byte	0x05
	.zero		1


	//   ....[6]....
        /*015c*/ 	.word	0x00000620
        /*0160*/ 	.word	0x000000ff
        /*0164*/ 	.word	0x00000018
        /*0168*/ 	.short	0x0100
        /*016a*/ 	.byte	0x05
	.zero		1


	//   ....[7]....
        /*016c*/ 	.word	0x00000630
        /*0170*/ 	.word	0x000000ff
        /*0174*/ 	.word	0x00000110
        /*0178*/ 	.short	0x0100
        /*017a*/ 	.byte	0x05
	.zero		1


	//   ....[8]....
        /*017c*/ 	.word	0x00000640
        /*0180*/ 	.word	0x000000ff
        /*0184*/ 	.word	0x00000020
        /*0188*/ 	.short	0x0100
        /*018a*/ 	.byte	0x05
	.zero		1


	//   ....[9]....
        /*018c*/ 	.word	0x00000650
        /*0190*/ 	.word	0x000000ff
        /*0194*/ 	.word	0x00000118
        /*0198*/ 	.short	0x0100
        /*019a*/ 	.byte	0x05
	.zero		1


	//   ....[10]....
        /*019c*/ 	.word	0x00000660
        /*01a0*/ 	.word	0x000000ff
        /*01a4*/ 	.word	0x00000028
        /*01a8*/ 	.short	0x0100
        /*01aa*/ 	.byte	0x05
	.zero		1


	//   ....[11]....
        /*01ac*/ 	.word	0x00000670
        /*01b0*/ 	.word	0x000000ff
        /*01b4*/ 	.word	0x00000120
        /*01b8*/ 	.short	0x0100
        /*01ba*/ 	.byte	0x05
	.zero		1


	//   ....[12]....
        /*01bc*/ 	.word	0x00000680
        /*01c0*/ 	.word	0x000000ff
        /*01c4*/ 	.word	0x00000030
        /*01c8*/ 	.short	0x0100
        /*01ca*/ 	.byte	0x05
	.zero		1


	//   ....[13]....
        /*01cc*/ 	.word	0x00000690
        /*01d0*/ 	.word	0x000000ff
        /*01d4*/ 	.word	0x00000128
        /*01d8*/ 	.short	0x0100
        /*01da*/ 	.byte	0x05
	.zero		1


	//   ....[14]....
        /*01dc*/ 	.word	0x000006a0
        /*01e0*/ 	.word	0x000000ff
        /*01e4*/ 	.word	0x00000038
        /*01e8*/ 	.short	0x0100
        /*01ea*/ 	.byte	0x05
	.zero		1


	//   ....[15]....
        /*01ec*/ 	.word	0x000006b0
        /*01f0*/ 	.word	0x000000ff
        /*01f4*/ 	.word	0x00000130
        /*01f8*/ 	.short	0x0100
        /*01fa*/ 	.byte	0x05
	.zero		1


	//   ....[16]....
        /*01fc*/ 	.word	0x000006c0
        /*0200*/ 	.word	0x000000ff
        /*0204*/ 	.word	0x00000040
        /*0208*/ 	.short	0x0100
        /*020a*/ 	.byte	0x05
	.zero		1


	//   ....[17]....
        /*020c*/ 	.word	0x000006d0
        /*0210*/ 	.word	0x000000ff
        /*0214*/ 	.word	0x00000138
        /*0218*/ 	.short	0x0100
        /*021a*/ 	.byte	0x05
	.zero		1


	//   ....[18]....
        /*021c*/ 	.word	0x000006e0
        /*0220*/ 	.word	0x000000ff
        /*0224*/ 	.word	0x00000048
        /*0228*/ 	.short	0x0100
        /*022a*/ 	.byte	0x05
	.zero		1


	//   ....[19]....
        /*022c*/ 	.word	0x000006f0
        /*0230*/ 	.word	0x000000ff
        /*0234*/ 	.word	0x00000140
        /*0238*/ 	.short	0x0100
        /*023a*/ 	.byte	0x05
	.zero		1


	//   ....[20]....
        /*023c*/ 	.word	0x00000700
        /*0240*/ 	.word	0x000000ff
        /*0244*/ 	.word	0x00000050
        /*0248*/ 	.short	0x0100
        /*024a*/ 	.byte	0x05
	.zero		1


	//   ....[21]....
        /*024c*/ 	.word	0x00000710
        /*0250*/ 	.word	0x000000ff
        /*0254*/ 	.word	0x00000148
        /*0258*/ 	.short	0x0100
        /*025a*/ 	.byte	0x05
	.zero		1


	//   ....[22]....
        /*025c*/ 	.word	0x00000720
        /*0260*/ 	.word	0x000000ff
        /*0264*/ 	.word	0x00000058
        /*0268*/ 	.short	0x0100
        /*026a*/ 	.byte	0x05
	.zero		1


	//   ....[23]....
        /*026c*/ 	.word	0x00000730
        /*0270*/ 	.word	0x000000ff
        /*0274*/ 	.word	0x00000150
        /*0278*/ 	.short	0x0100
        /*027a*/ 	.byte	0x05
	.zero		1


	//   ....[24]....
        /*027c*/ 	.word	0x00000740
        /*0280*/ 	.word	0x000000ff
        /*0284*/ 	.word	0x00000060
        /*0288*/ 	.short	0x0100
        /*028a*/ 	.byte	0x05
	.zero		1


	//   ....[25]....
        /*028c*/ 	.word	0x00000750
        /*0290*/ 	.word	0x000000ff
        /*0294*/ 	.word	0x00000158
        /*0298*/ 	.short	0x0100
        /*029a*/ 	.byte	0x05
	.zero		1


	//   ....[26]....
        /*029c*/ 	.word	0x00000760
        /*02a0*/ 	.word	0x000000ff
        /*02a4*/ 	.word	0x00000068
        /*02a8*/ 	.short	0x0100
        /*02aa*/ 	.byte	0x05
	.zero		1


	//   ....[27]....
        /*02ac*/ 	.word	0x00000770
        /*02b0*/ 	.word	0x000000ff
        /*02b4*/ 	.word	0x00000160
        /*02b8*/ 	.short	0x0100
        /*02ba*/ 	.byte	0x05
	.zero		1


	//   ....[28]....
        /*02bc*/ 	.word	0x00000780
        /*02c0*/ 	.word	0x000000ff
        /*02c4*/ 	.word	0x00000070
        /*02c8*/ 	.short	0x0100
        /*02ca*/ 	.byte	0x05
	.zero		1


	//   ....[29]....
        /*02cc*/ 	.word	0x00000790
        /*02d0*/ 	.word	0x000000ff
        /*02d4*/ 	.word	0x00000168
        /*02d8*/ 	.short	0x0100
        /*02da*/ 	.byte	0x05
	.zero		1


	//   ....[30]....
        /*02dc*/ 	.word	0x000007a0
        /*02e0*/ 	.word	0x000000ff
        /*02e4*/ 	.word	0x00000078
        /*02e8*/ 	.short	0x0100
        /*02ea*/ 	.byte	0x05
	.zero		1


	//   ....[31]....
        /*02ec*/ 	.word	0x000007b0
        /*02f0*/ 	.word	0x000000ff
        /*02f4*/ 	.word	0x00000170
        /*02f8*/ 	.short	0x0100
        /*02fa*/ 	.byte	0x05
	.zero		1


	//   ....[32]....
        /*02fc*/ 	.word	0x000007c0
        /*0300*/ 	.word	0x000000ff
        /*0304*/ 	.word	0x00000080
        /*0308*/ 	.short	0x0100
        /*030a*/ 	.byte	0x05
	.zero		1


	//   ....[33]....
        /*030c*/ 	.word	0x000007d0
        /*0310*/ 	.word	0x000000ff
        /*0314*/ 	.word	0x00000178
        /*0318*/ 	.short	0x0100
        /*031a*/ 	.byte	0x05
	.zero		1


	//   ....[34]....
        /*031c*/ 	.word	0x000007e0
        /*0320*/ 	.word	0x000000ff
        /*0324*/ 	.word	0x00000088
        /*0328*/ 	.short	0x0100
        /*032a*/ 	.byte	0x05
	.zero		1


	//   ....[35]....
        /*032c*/ 	.word	0x000007f0
        /*0330*/ 	.word	0x000000ff
        /*0334*/ 	.word	0x00000180
        /*0338*/ 	.short	0x0100
        /*033a*/ 	.byte	0x05
	.zero		1


	//   ....[36]....
        /*033c*/ 	.word	0x00000800
        /*0340*/ 	.word	0x000000ff
        /*0344*/ 	.word	0x00000090
        /*0348*/ 	.short	0x0100
        /*034a*/ 	.byte	0x05
	.zero		1


	//   ....[37]....
        /*034c*/ 	.word	0x00000810
        /*0350*/ 	.word	0x000000ff
        /*0354*/ 	.word	0x00000188
        /*0358*/ 	.short	0x0100
        /*035a*/ 	.byte	0x05
	.zero		1


	//   ....[38]....
        /*035c*/ 	.word	0x00000820
        /*0360*/ 	.word	0x000000ff
        /*0364*/ 	.word	0x00000098
        /*0368*/ 	.short	0x0100
        /*036a*/ 	.byte	0x05
	.zero		1


	//   ....[39]....
        /*036c*/ 	.word	0x00000830
        /*0370*/ 	.word	0x000000ff
        /*0374*/ 	.word	0x00000190
        /*0378*/ 	.short	0x0100
        /*037a*/ 	.byte	0x05
	.zero		1


	//   ....[40]....
        /*037c*/ 	.word	0x00000840
        /*0380*/ 	.word	0x000000ff
        /*0384*/ 	.word	0x000000a0
        /*0388*/ 	.short	0x0100
        /*038a*/ 	.byte	0x05
	.zero		1


	//   ....[41]....
        /*038c*/ 	.word	0x00000850
        /*0390*/ 	.word	0x000000ff
        /*0394*/ 	.word	0x00000198
        /*0398*/ 	.short	0x0100
        /*039a*/ 	.byte	0x05
	.zero		1


	//   ....[42]....
        /*039c*/ 	.word	0x00000860
        /*03a0*/ 	.word	0x000000ff
        /*03a4*/ 	.word	0x000000a8
        /*03a8*/ 	.short	0x0100
        /*03aa*/ 	.byte	0x05
	.zero		1


	//   ....[43]....
        /*03ac*/ 	.word	0x00000870
        /*03b0*/ 	.word	0x000000ff
        /*03b4*/ 	.word	0x000001a0
        /*03b8*/ 	.short	0x0100
        /*03ba*/ 	.byte	0x05
	.zero		1


	//   ....[44]....
        /*03bc*/ 	.word	0x00000880
        /*03c0*/ 	.word	0x000000ff
        /*03c4*/ 	.word	0x000000b0
        /*03c8*/ 	.short	0x0100
        /*03ca*/ 	.byte	0x05
	.zero		1


	//   ....[45]....
        /*03cc*/ 	.word	0x00000890
        /*03d0*/ 	.word	0x000000ff
        /*03d4*/ 	.word	0x000001a8
        /*03d8*/ 	.short	0x0100
        /*03da*/ 	.byte	0x05
	.zero		1


	//   ....[46]....
        /*03dc*/ 	.word	0x000008a0
        /*03e0*/ 	.word	0x000000ff
        /*03e4*/ 	.word	0x000000b8
        /*03e8*/ 	.short	0x0100
        /*03ea*/ 	.byte	0x05
	.zero		1


	//   ....[47]....
        /*03ec*/ 	.word	0x000008b0
        /*03f0*/ 	.word	0x000000ff
        /*03f4*/ 	.word	0x000001b0
        /*03f8*/ 	.short	0x0100
        /*03fa*/ 	.byte	0x05
	.zero		1


	//   ....[48]....
        /*03fc*/ 	.word	0x000008c0
        /*0400*/ 	.word	0x000000ff
        /*0404*/ 	.word	0x000000c0
        /*0408*/ 	.short	0x0100
        /*040a*/ 	.byte	0x05
	.zero		1


	//   ....[49]....
        /*040c*/ 	.word	0x000008d0
        /*0410*/ 	.word	0x000000ff
        /*0414*/ 	.word	0x000001b8
        /*0418*/ 	.short	0x0100
        /*041a*/ 	.byte	0x05
	.zero		1


	//   ....[50]....
        /*041c*/ 	.word	0x000008e0
        /*0420*/ 	.word	0x000000ff
        /*0424*/ 	.word	0x000000c8
        /*0428*/ 	.short	0x0100
        /*042a*/ 	.byte	0x05
	.zero		1


	//   ....[51]....
        /*042c*/ 	.word	0x000008f0
        /*0430*/ 	.word	0x000000ff
        /*0434*/ 	.word	0x000001c0
        /*0438*/ 	.short	0x0100
        /*043a*/ 	.byte	0x05
	.zero		1


	//   ....[52]....
        /*043c*/ 	.word	0x00000900
        /*0440*/ 	.word	0x000000ff
        /*0444*/ 	.word	0x000000d0
        /*0448*/ 	.short	0x0100
        /*044a*/ 	.byte	0x05
	.zero		1


	//   ....[53]....
        /*044c*/ 	.word	0x00000910
        /*0450*/ 	.word	0x000000ff
        /*0454*/ 	.word	0x000001c8
        /*0458*/ 	.short	0x0100
        /*045a*/ 	.byte	0x05
	.zero		1


	//   ....[54]....
        /*045c*/ 	.word	0x00000920
        /*0460*/ 	.word	0x000000ff
        /*0464*/ 	.word	0x000000d8
        /*0468*/ 	.short	0x0100
        /*046a*/ 	.byte	0x05
	.zero		1


	//   ....[55]....
        /*046c*/ 	.word	0x00000930
        /*0470*/ 	.word	0x000000ff
        /*0474*/ 	.word	0x000001d0
        /*0478*/ 	.short	0x0100
        /*047a*/ 	.byte	0x05
	.zero		1


	//   ....[56]....
        /*047c*/ 	.word	0x00000940
        /*0480*/ 	.word	0x000000ff
        /*0484*/ 	.word	0x000000e0
        /*0488*/ 	.short	0x0100
        /*048a*/ 	.byte	0x05
	.zero		1


	//   ....[57]....
        /*048c*/ 	.word	0x00000950
        /*0490*/ 	.word	0x000000ff
        /*0494*/ 	.word	0x000001d8
        /*0498*/ 	.short	0x0100
        /*049a*/ 	.byte	0x05
	.zero		1


	//   ....[58]....
        /*049c*/ 	.word	0x00000960
        /*04a0*/ 	.word	0x000000ff
        /*04a4*/ 	.word	0x000000e8
        /*04a8*/ 	.short	0x0100
        /*04aa*/ 	.byte	0x05
	.zero		1


	//   ....[59]....
        /*04ac*/ 	.word	0x00000970
        /*04b0*/ 	.word	0x000000ff
        /*04b4*/ 	.word	0x000001e0
        /*04b8*/ 	.short	0x0100
        /*04ba*/ 	.byte	0x05
	.zero		1


	//   ....[60]....
        /*04bc*/ 	.word	0x00000980
        /*04c0*/ 	.word	0x000000ff
        /*04c4*/ 	.word	0x000000f0
        /*04c8*/ 	.short	0x0100
        /*04ca*/ 	.byte	0x05
	.zero		1


	//   ....[61]....
        /*04cc*/ 	.word	0x00000990
        /*04d0*/ 	.word	0x000000ff
        /*04d4*/ 	.word	0x000001e8
        /*04d8*/ 	.short	0x0100
        /*04da*/ 	.byte	0x05
	.zero		1


	//   ....[62]....
        /*04dc*/ 	.word	0x00000ad0
        /*04e0*/ 	.word	0x000000ff
        /*04e4*/ 	.word	0x000001f0
        /*04e8*/ 	.short	0x0100
        /*04ea*/ 	.byte	0x07
	.zero		1


	//   ....[63]....
        /*04ec*/ 	.word	0x00000ae0
        /*04f0*/ 	.word	0x000000ff
        /*04f4*/ 	.word	0x000001f8
        /*04f8*/ 	.short	0x0100
        /*04fa*/ 	.byte	0x07
	.zero		1


	//   ....[64]....
        /*04fc*/ 	.word	0x00000bd0
        /*0500*/ 	.word	0x000000ff
        /*0504*/ 	.word	0x00000200
        /*0508*/ 	.short	0x0100
        /*050a*/ 	.byte	0x05
	.zero		1


	//   ....[65]....
        /*050c*/ 	.word	0x00000be0
        /*0510*/ 	.word	0x000000ff
        /*0514*/ 	.word	0x00000208
        /*0518*/ 	.short	0x0100
        /*051a*/ 	.byte	0x05
	.zero		1


	//   ....[66]....
        /*051c*/ 	.word	0x00000d20
        /*0520*/ 	.word	0x000000ff
        /*0524*/ 	.word	0x00000210
        /*0528*/ 	.short	0x0100
        /*052a*/ 	.byte	0x05
	.zero		1


	//   ....[67]....
        /*052c*/ 	.word	0x00000d30
        /*0530*/ 	.word	0x000000ff
        /*0534*/ 	.word	0x00000220
        /*0538*/ 	.short	0x0100
        /*053a*/ 	.byte	0x05
	.zero		1


	//   ....[68]....
        /*053c*/ 	.word	0x00000d40
        /*0540*/ 	.word	0x000000ff
        /*0544*/ 	.word	0x00000218
        /*0548*/ 	.short	0x0100
        /*054a*/ 	.byte	0x05
	.zero		1


	//   ....[69]....
        /*054c*/ 	.word	0x00000d50
        /*0550*/ 	.word	0x000000ff
        /*0554*/ 	.word	0x00000228
        /*0558*/ 	.short	0x0100
        /*055a*/ 	.byte	0x05
	.zero		1


	//   ....[70]....
        /*055c*/ 	.word	0x00000e80
        /*0560*/ 	.word	0x000000ff
        /*0564*/ 	.word	0x00000230
        /*0568*/ 	.short	0x0100
        /*056a*/ 	.byte	0x07
	.zero		1


	//   ....[71]....
        /*056c*/ 	.word	0x00000e90
        /*0570*/ 	.word	0x000000ff
        /*0574*/ 	.word	0x00000250
        /*0578*/ 	.short	0x0100
        /*057a*/ 	.byte	0x07
	.zero		1


	//   ....[72]....
        /*057c*/ 	.word	0x00000ea0
        /*0580*/ 	.word	0x000000ff
        /*0584*/ 	.word	0x00000238
        /*0588*/ 	.short	0x0100
        /*058a*/ 	.byte	0x07
	.zero		1


	//   ....[73]....
        /*058c*/ 	.word	0x00000eb0
        /*0590*/ 	.word	0x000000ff
        /*0594*/ 	.word	0x00000258
        /*0598*/ 	.short	0x0100
        /*059a*/ 	.byte	0x07
	.zero		1


	//   ....[74]....
        /*059c*/ 	.word	0x00000ec0
        /*05a0*/ 	.word	0x000000ff
        /*05a4*/ 	.word	0x00000240
        /*05a8*/ 	.short	0x0100
        /*05aa*/ 	.byte	0x07
	.zero		1


	//   ....[75]....
        /*05ac*/ 	.word	0x00000ed0
        /*05b0*/ 	.word	0x000000ff
        /*05b4*/ 	.word	0x00000260
        /*05b8*/ 	.short	0x0100
        /*05ba*/ 	.byte	0x07
	.zero		1


	//   ....[76]....
        /*05bc*/ 	.word	0x00000ee0
        /*05c0*/ 	.word	0x000000ff
        /*05c4*/ 	.word	0x00000248
        /*05c8*/ 	.short	0x0100
        /*05ca*/ 	.byte	0x07
	.zero		1


	//   ....[77]....
        /*05cc*/ 	.word	0x00000ef0
        /*05d0*/ 	.word	0x000000ff
        /*05d4*/ 	.word	0x00000268
        /*05d8*/ 	.short	0x0100
        /*05da*/ 	.byte	0x07
	.zero		1


	//   ....[78]....
        /*05dc*/ 	.word	0x00000fe0
        /*05e0*/ 	.word	0x000000ff
        /*05e4*/ 	.word	0x00000270
        /*05e8*/ 	.short	0x0100
        /*05ea*/ 	.byte	0x05
	.zero		1


	//   ....[79]....
        /*05ec*/ 	.word	0x00000ff0
        /*05f0*/ 	.word	0x000000ff
        /*05f4*/ 	.word	0x00000280
        /*05f8*/ 	.short	0x0100
        /*05fa*/ 	.byte	0x05
	.zero		1


	//   ....[80]....
        /*05fc*/ 	.word	0x00001000
        /*0600*/ 	.word	0x000000ff
        /*0604*/ 	.word	0x00000278
        /*0608*/ 	.short	0x0100
        /*060a*/ 	.byte	0x05
	.zero		1


	//   ....[81]....
        /*060c*/ 	.word	0x00001010
        /*0610*/ 	.word	0x000000ff
        /*0614*/ 	.word	0x00000288
        /*0618*/ 	.short	0x0100
        /*061a*/ 	.byte	0x05
	.zero		1


	//   ....[82]....
        /*061c*/ 	.word	0x000018e0
        /*0620*/ 	.word	0x00000003
        /*0624*/ 	.word	0x00000280
        /*0628*/ 	.short	0x010a
        /*062a*/ 	.byte	0xff
	.zero		1


	//   ....[83]....
        /*062c*/ 	.word	0x00001910
        /*0630*/ 	.word	0x00000003
        /*0634*/ 	.word	0x00000270
        /*0638*/ 	.short	0x0101
        /*063a*/ 	.byte	0xff
	.zero		1


	//   ....[84]....
        /*063c*/ 	.word	0x000019e0
        /*0640*/ 	.word	0x000000ff
        /*0644*/ 	.word	0x000000f8
        /*0648*/ 	.short	0x010a
        /*064a*/ 	.byte	0x05
	.zero		1


	//   ....[85]....
        /*064c*/ 	.word	0x00001a80
        /*0650*/ 	.word	0x000000ff
        /*0654*/ 	.word	0x000000f8
        /*0658*/ 	.short	0x010a
        /*065a*/ 	.byte	0x21
	.zero		1


	//   ....[86]....
        /*065c*/ 	.word	0x00001bd0
        /*0660*/ 	.word	0x000000ff
        /*0664*/ 	.word	0x000000f8
        /*0668*/ 	.short	0x010a
        /*066a*/ 	.byte	0x08
	.zero		1


	//   ....[87]....
        /*066c*/ 	.word	0x00001ce0
        /*0670*/ 	.word	0x000000ff
        /*0674*/ 	.word	0x00000208
        /*0678*/ 	.short	0x0101
        /*067a*/ 	.byte	0x04
	.zero		1


	//   ....[88]....
        /*067c*/ 	.word	0x00001d00
        /*0680*/ 	.word	0x000000ff
        /*0684*/ 	.word	0x000000f8
        /*0688*/ 	.short	0x010a
        /*068a*/ 	.byte	0x05
	.zero		1


	//   ....[89]....
        /*068c*/ 	.word	0x00001d80
        /*0690*/ 	.word	0x000000ff
        /*0694*/ 	.word	0x000000f8
        /*0698*/ 	.short	0x010a
        /*069a*/ 	.byte	0x11
	.zero		1


	//   ....[90]....
        /*069c*/ 	.word	0x00001ed0
        /*06a0*/ 	.word	0x000000ff
        /*06a4*/ 	.word	0x000000f8
        /*06a8*/ 	.short	0x010a
        /*06aa*/ 	.byte	0x08
	.zero		1


	//   ....[91]....
        /*06ac*/ 	.word	0x00002010
        /*06b0*/ 	.word	0x00000002
        /*06b4*/ 	.word	0x00000210
        /*06b8*/ 	.short	0x010a
        /*06ba*/ 	.byte	0xff
	.zero		1


	//   ....[92]....
        /*06bc*/ 	.word	0x000020d0
        /*06c0*/ 	.word	0x00000002
        /*06c4*/ 	.word	0x00000000
        /*06c8*/ 	.short	0x0101
        /*06ca*/ 	.byte	0xff
	.zero		1


	//   ....[93]....
        /*06cc*/ 	.word	0x00002630
        /*06d0*/ 	.word	0x000000ff
        /*06d4*/ 	.word	0x00000000
        /*06d8*/ 	.short	0x010a
        /*06da*/ 	.byte	0x05
	.zero		1


	//   ....[94]....
        /*06dc*/ 	.word	0x000026c0
        /*06e0*/ 	.word	0x000000ff
        /*06e4*/ 	.word	0x00000000
        /*06e8*/ 	.short	0x010a
        /*06ea*/ 	.byte	0x05
	.zero		1


	//   ....[95]....
        /*06ec*/ 	.word	0x00002750
        /*06f0*/ 	.word	0x000000ff
        /*06f4*/ 	.word	0x00000000
        /*06f8*/ 	.short	0x010a
        /*06fa*/ 	.byte	0x05
	.zero		1


	//   ....[96]....
        /*06fc*/ 	.word	0x000027e0
        /*0700*/ 	.word	0x000000ff
        /*0704*/ 	.word	0x00000000
        /*0708*/ 	.short	0x010a
        /*070a*/ 	.byte	0x05
	.zero		1


	//   ....[97]....
        /*070c*/ 	.word	0x00002870
        /*0710*/ 	.word	0x000000ff
        /*0714*/ 	.word	0x00000000
        /*0718*/ 	.short	0x010a
        /*071a*/ 	.byte	0x05
	.zero		1


	//   ....[98]....
        /*071c*/ 	.word	0x00002900
        /*0720*/ 	.word	0x000000ff
        /*0724*/ 	.word	0x00000000
        /*0728*/ 	.short	0x010a
        /*072a*/ 	.byte	0x05
	.zero		1


	//   ....[99]....
        /*072c*/ 	.word	0x00002990
        /*0730*/ 	.word	0x000000ff
        /*0734*/ 	.word	0x00000000
        /*0738*/ 	.short	0x010a
        /*073a*/ 	.byte	0x05
	.zero		1


	//   ....[100]....
        /*073c*/ 	.word	0x00002a20
        /*0740*/ 	.word	0x000000ff
        /*0744*/ 	.word	0x00000000
        /*0748*/ 	.short	0x010a
        /*074a*/ 	.byte	0x05
	.zero		1


	//   ....[101]....
        /*074c*/ 	.word	0x00002ab0
        /*0750*/ 	.word	0x000000ff
        /*0754*/ 	.word	0x00000000
        /*0758*/ 	.short	0x010a
        /*075a*/ 	.byte	0x05
	.zero		1


	//   ....[102]....
        /*075c*/ 	.word	0x00002b40
        /*0760*/ 	.word	0x000000ff
        /*0764*/ 	.word	0x00000000
        /*0768*/ 	.short	0x010a
        /*076a*/ 	.byte	0x05
	.zero		1


	//   ....[103]....
        /*076c*/ 	.word	0x00002bd0
        /*0770*/ 	.word	0x000000ff
        /*0774*/ 	.word	0x00000000
        /*0778*/ 	.short	0x010a
        /*077a*/ 	.byte	0x05
	.zero		1


	//   ....[104]....
        /*077c*/ 	.word	0x00002c60
        /*0780*/ 	.word	0x000000ff
        /*0784*/ 	.word	0x00000000
        /*0788*/ 	.short	0x010a
        /*078a*/ 	.byte	0x05
	.zero		1


	//   ....[105]....
        /*078c*/ 	.word	0x00002cf0
        /*0790*/ 	.word	0x000000ff
        /*0794*/ 	.word	0x00000000
        /*0798*/ 	.short	0x010a
        /*079a*/ 	.byte	0x05
	.zero		1


	//   ....[106]....
        /*079c*/ 	.word	0x00002d80
        /*07a0*/ 	.word	0x000000ff
        /*07a4*/ 	.word	0x00000000
        /*07a8*/ 	.short	0x010a
        /*07aa*/ 	.byte	0x05
	.zero		1


	//   ....[107]....
        /*07ac*/ 	.word	0x00002e10
        /*07b0*/ 	.word	0x000000ff
        /*07b4*/ 	.word	0x00000000
        /*07b8*/ 	.short	0x010a
        /*07ba*/ 	.byte	0x05
	.zero		1


	//   ....[108]....
        /*07bc*/ 	.word	0x00002ea0
        /*07c0*/ 	.word	0x000000ff
        /*07c4*/ 	.word	0x00000000
        /*07c8*/ 	.short	0x010a
        /*07ca*/ 	.byte	0x05
	.zero		1


	//   ....[109]....
        /*07cc*/ 	.word	0x00002f30
        /*07d0*/ 	.word	0x000000ff
        /*07d4*/ 	.word	0x00000000
        /*07d8*/ 	.short	0x010a
        /*07da*/ 	.byte	0x05
	.zero		1


	//   ....[110]....
        /*07dc*/ 	.word	0x00002fc0
        /*07e0*/ 	.word	0x000000ff
        /*07e4*/ 	.word	0x00000000
        /*07e8*/ 	.short	0x010a
        /*07ea*/ 	.byte	0x05
	.zero		1


	//   ....[111]....
        /*07ec*/ 	.word	0x00003050
        /*07f0*/ 	.word	0x000000ff
        /*07f4*/ 	.word	0x00000000
        /*07f8*/ 	.short	0x010a
        /*07fa*/ 	.byte	0x05
	.zero		1


	//   ....[112]....
        /*07fc*/ 	.word	0x000030e0
        /*0800*/ 	.word	0x000000ff
        /*0804*/ 	.word	0x00000000
        /*0808*/ 	.short	0x010a
        /*080a*/ 	.byte	0x05
	.zero		1


	//   ....[113]....
        /*080c*/ 	.word	0x00003170
        /*0810*/ 	.word	0x000000ff
        /*0814*/ 	.word	0x00000000
        /*0818*/ 	.short	0x010a
        /*081a*/ 	.byte	0x05
	.zero		1


	//   ....[114]....
        /*081c*/ 	.word	0x00003200
        /*0820*/ 	.word	0x000000ff
        /*0824*/ 	.word	0x00000000
        /*0828*/ 	.short	0x010a
        /*082a*/ 	.byte	0x05
	.zero		1


	//   ....[115]....
        /*082c*/ 	.word	0x00003290
        /*0830*/ 	.word	0x000000ff
        /*0834*/ 	.word	0x00000000
        /*0838*/ 	.short	0x010a
        /*083a*/ 	.byte	0x05
	.zero		1


	//   ....[116]....
        /*083c*/ 	.word	0x00003320
        /*0840*/ 	.word	0x000000ff
        /*0844*/ 	.word	0x00000000
        /*0848*/ 	.short	0x010a
        /*084a*/ 	.byte	0x05
	.zero		1


	//   ....[117]....
        /*084c*/ 	.word	0x000033b0
        /*0850*/ 	.word	0x000000ff
        /*0854*/ 	.word	0x00000000
        /*0858*/ 	.short	0x010a
        /*085a*/ 	.byte	0x05
	.zero		1


	//   ....[118]....
        /*085c*/ 	.word	0x00003440
        /*0860*/ 	.word	0x000000ff
        /*0864*/ 	.word	0x00000000
        /*0868*/ 	.short	0x010a
        /*086a*/ 	.byte	0x05
	.zero		1


	//   ....[119]....
        /*086c*/ 	.word	0x000034d0
        /*0870*/ 	.word	0x000000ff
        /*0874*/ 	.word	0x00000000
        /*0878*/ 	.short	0x010a
        /*087a*/ 	.byte	0x05
	.zero		1


	//   ....[120]....
        /*087c*/ 	.word	0x00003560
        /*0880*/ 	.word	0x000000ff
        /*0884*/ 	.word	0x00000000
        /*0888*/ 	.short	0x010a
        /*088a*/ 	.byte	0x05
	.zero		1


	//   ....[121]....
        /*088c*/ 	.word	0x000035f0
        /*0890*/ 	.word	0x000000ff
        /*0894*/ 	.word	0x00000000
        /*0898*/ 	.short	0x010a
        /*089a*/ 	.byte	0x05
	.zero		1


	//   ....[122]....
        /*089c*/ 	.word	0x00003680
        /*08a0*/ 	.word	0x000000ff
        /*08a4*/ 	.word	0x00000000
        /*08a8*/ 	.short	0x010a
        /*08aa*/ 	.byte	0x05
	.zero		1


	//   ....[123]....
        /*08ac*/ 	.word	0x00003720
        /*08b0*/ 	.word	0x00000000
        /*08b4*/ 	.word	0x00000000
        /*08b8*/ 	.short	0x010a
        /*08ba*/ 	.byte	0xff
	.zero		1


	//   ....[124]....
        /*08bc*/ 	.word	0x00003840
        /*08c0*/ 	.word	0x00000002
        /*08c4*/ 	.word	0x00000270
        /*08c8*/ 	.short	0x010a
        /*08ca*/ 	.byte	0xff
	.zero		1


	//   ....[125]....
        /*08cc*/ 	.word	0x000038a0
        /*08d0*/ 	.word	0x00000004
        /*08d4*/ 	.word	0x00000000
        /*08d8*/ 	.short	0x0101
        /*08da*/ 	.byte	0xff
	.zero		1


	//   ....[126]....
        /*08dc*/ 	.word	0x000038c0
        /*08e0*/ 	.word	0x000000ff
        /*08e4*/ 	.word	0x00000220
        /*08e8*/ 	.short	0x010a
        /*08ea*/ 	.byte	0x05
	.zero		1


	//   ....[127]....
        /*08ec*/ 	.word	0x000039e0
        /*08f0*/ 	.word	0x00000002
        /*08f4*/ 	.word	0x00000210
        /*08f8*/ 	.short	0x010a
        /*08fa*/ 	.byte	0xff
	.zero		1


	//   ....[128]....
        /*08fc*/ 	.word	0x00003af0
        /*0900*/ 	.word	0x00000002
        /*0904*/ 	.word	0x00000000
        /*0908*/ 	.short	0x0101
        /*090a*/ 	.byte	0xff
	.zero		1


	//   ....[129]....
        /*090c*/ 	.word	0x00003b80
        /*0910*/ 	.word	0x000000ff
        /*0914*/ 	.word	0x00000220
        /*0918*/ 	.short	0x0106
        /*091a*/ 	.byte	0x05
	.zero		1


	//   ....[130]....
        /*091c*/ 	.word	0x00003ba0
        /*0920*/ 	.word	0x000000ff
        /*0924*/ 	.word	0x00000220
        /*0928*/ 	.short	0x010a
        /*092a*/ 	.byte	0x05
	.zero		1


	//   ....[131]....
        /*092c*/ 	.word	0x00003c30
        /*0930*/ 	.word	0x000000ff
        /*0934*/ 	.word	0x00000220
        /*0938*/ 	.short	0x0106
        /*093a*/ 	.byte	0x04
	.zero		1


	//   ....[132]....
        /*093c*/ 	.word	0x00003c70
        /*0940*/ 	.word	0x00000000
        /*0944*/ 	.word	0x00000220
        /*0948*/ 	.short	0x010a
        /*094a*/ 	.byte	0xff
	.zero		1


	//   ....[133]....
        /*094c*/ 	.word	0x00004150
        /*0950*/ 	.word	0x00000000
        /*0954*/ 	.word	0x00000210
        /*0958*/ 	.short	0x010a
        /*095a*/ 	.byte	0xff
	.zero		1


	//   ....[134]....
        /*095c*/ 	.word	0x00004250
        /*0960*/ 	.word	0x00000003
        /*0964*/ 	.word	0x00000000
        /*0968*/ 	.short	0x0101
        /*096a*/ 	.byte	0xff
	.zero		1


	//   ....[135]....
        /*096c*/ 	.word	0x00004260
        /*0970*/ 	.word	0x000000ff
        /*0974*/ 	.word	0x00000000
        /*0978*/ 	.short	0x010a
        /*097a*/ 	.byte	0x05
	.zero		1


	//   ....[136]....
        /*097c*/ 	.word	0x00004280
        /*0980*/ 	.word	0x000000ff
        /*0984*/ 	.word	0x00000250
        /*0988*/ 	.short	0x010a
        /*098a*/ 	.byte	0x0e
	.zero		1


	//   ....[137]....
        /*098c*/ 	.word	0x00004360
        /*0990*/ 	.word	0x000000ff
        /*0994*/ 	.word	0x00000000
        /*0998*/ 	.short	0x010a
        /*099a*/ 	.byte	0x07
	.zero		1


	//   ....[138]....
        /*099c*/ 	.word	0x00004470
        /*09a0*/ 	.word	0x000000ff
        /*09a4*/ 	.word	0x00000000
        /*09a8*/ 	.short	0x010a
        /*09aa*/ 	.byte	0x13
	.zero		1


	//   ....[139]....
        /*09ac*/ 	.word	0x00004640
        /*09b0*/ 	.word	0x000000ff
        /*09b4*/ 	.word	0x00000000
        /*09b8*/ 	.short	0x010a
        /*09ba*/ 	.byte	0x05
	.zero		1


	//   ....[140]....
        /*09bc*/ 	.word	0x000046d0
        /*09c0*/ 	.word	0x000000ff
        /*09c4*/ 	.word	0x00000000
        /*09c8*/ 	.short	0x010a
        /*09ca*/ 	.byte	0x05
	.zero		1


	//   ....[141]....
        /*09cc*/ 	.word	0x00004760
        /*09d0*/ 	.word	0x000000ff
        /*09d4*/ 	.word	0x00000000
        /*09d8*/ 	.short	0x010a
        /*09da*/ 	.byte	0x05
	.zero		1


	//   ....[142]....
        /*09dc*/ 	.word	0x000047f0
        /*09e0*/ 	.word	0x000000ff
        /*09e4*/ 	.word	0x00000000
        /*09e8*/ 	.short	0x010a
        /*09ea*/ 	.byte	0x06
	.zero		1


	//   ....[143]....
        /*09ec*/ 	.word	0x00004c30
        /*09f0*/ 	.word	0x00000000
        /*09f4*/ 	.word	0x00000210
        /*09f8*/ 	.short	0x010a
        /*09fa*/ 	.byte	0xff
	.zero		1


	//   ....[144]....
        /*09fc*/ 	.word	0x00004d20
        /*0a00*/ 	.word	0x00000000
        /*0a04*/ 	.word	0x00000000
        /*0a08*/ 	.short	0x0101
        /*0a0a*/ 	.byte	0xff
	.zero		1


	//   ....[145]....
        /*0a0c*/ 	.word	0x00005040
        /*0a10*/ 	.word	0x000000ff
        /*0a14*/ 	.word	0x00000208
        /*0a18*/ 	.short	0x010a
        /*0a1a*/ 	.byte	0x07
	.zero		1


	//   ....[146]....
        /*0a1c*/ 	.word	0x000051c0
        /*0a20*/ 	.word	0x000000ff
        /*0a24*/ 	.word	0x000001f8
        /*0a28*/ 	.short	0x010a
        /*0a2a*/ 	.byte	0x07
	.zero		1


	//   ....[147]....
        /*0a2c*/ 	.word	0x00005680
        /*0a30*/ 	.word	0x000000ff
        /*0a34*/ 	.word	0x000001f0
        /*0a38*/ 	.short	0x010b
        /*0a3a*/ 	.byte	0x07
	.zero		1


	//   ....[148]....
        /*0a3c*/ 	.word	0x000056b0
        /*0a40*/ 	.word	0x000000ff
        /*0a44*/ 	.word	0x00000000
        /*0a48*/ 	.short	0x0101
        /*0a4a*/ 	.byte	0x25
	.zero		1


	//   ....[149]....
        /*0a4c*/ 	.word	0x00005700
        /*0a50*/ 	.word	0x00000000
        /*0a54*/ 	.word	0x000001f8
        /*0a58*/ 	.short	0x010a
        /*0a5a*/ 	.byte	0xff
	.zero		1


	//   ....[150]....
        /*0a5c*/ 	.word	0x00005960
        /*0a60*/ 	.word	0x00000000
        /*0a64*/ 	.word	0x00000210
        /*0a68*/ 	.short	0x010a
        /*0a6a*/ 	.byte	0xff
	.zero		1


	//   ....[151]....
        /*0a6c*/ 	.word	0x00005a50
        /*0a70*/ 	.word	0x00000000
        /*0a74*/ 	.word	0x00000000
        /*0a78*/ 	.short	0x0101
        /*0a7a*/ 	.byte	0xff
	.zero		1


	//   ....[152]....
        /*0a7c*/ 	.word	0x00006170
        /*0a80*/ 	.word	0x000000ff
        /*0a84*/ 	.word	0x000001f0
        /*0a88*/ 	.short	0x010a
        /*0a8a*/ 	.byte	0x2c
	.zero		1


	//   ....[153]....
        /*0a8c*/ 	.word	0x000061e0
        /*0a90*/ 	.word	0x000000ff
        /*0a94*/ 	.word	0x00000230
        /*0a98*/ 	.short	0x010a
        /*0a9a*/ 	.byte	0x32
	.zero		1


	//   ....[154]....
        /*0a9c*/ 	.word	0x000062a0
        /*0aa0*/ 	.word	0x000000ff
        /*0aa4*/ 	.word	0x000001f0
        /*0aa8*/ 	.short	0x010a
        /*0aaa*/ 	.byte	0x2c
	.zero		1


	//   ....[155]....
        /*0aac*/ 	.word	0x000064f0
        /*0ab0*/ 	.word	0x000000ff
        /*0ab4*/ 	.word	0x00000000
        /*0ab8*/ 	.short	0x0101
        /*0aba*/ 	.byte	0x04
	.zero		1


	//   ....[156]....
        /*0abc*/ 	.word	0x00006560
        /*0ac0*/ 	.word	0x000000ff
        /*0ac4*/ 	.word	0x00000230
        /*0ac8*/ 	.short	0x010a
        /*0aca*/ 	.byte	0x32
	.zero		1


	//   ....[157]....
        /*0acc*/ 	.word	0x00006d70
        /*0ad0*/ 	.word	0x000000ff
        /*0ad4*/ 	.word	0x00000000
        /*0ad8*/ 	.short	0x0101
        /*0ada*/ 	.byte	0x05
	.zero		1


	//   ....[158]....
        /*0adc*/ 	.word	0x000084c0
        /*0ae0*/ 	.word	0x00000003
        /*0ae4*/ 	.word	0x00000280
        /*0ae8*/ 	.short	0x010a
        /*0aea*/ 	.byte	0xff
	.zero		1


	//   ....[159]....
        /*0aec*/ 	.word	0x00008520
        /*0af0*/ 	.word	0x00000002
        /*0af4*/ 	.word	0x000000f8
        /*0af8*/ 	.short	0x010a
        /*0afa*/ 	.byte	0xff
	.zero		1


	//   ....[160]....
        /*0afc*/ 	.word	0x00008580
        /*0b00*/ 	.word	0x00000002
        /*0b04*/ 	.word	0x000000f8
        /*0b08*/ 	.short	0x010a
        /*0b0a*/ 	.byte	0xff
	.zero		1


	//   ....[161]....
        /*0b0c*/ 	.word	0x000085d0
        /*0b10*/ 	.word	0x00000002
        /*0b14*/ 	.word	0x00000210
        /*0b18*/ 	.short	0x010a
        /*0b1a*/ 	.byte	0xff
	.zero		1


	//   ....[162]....
        /*0b1c*/ 	.word	0x00008630
        /*0b20*/ 	.word	0x00000000
        /*0b24*/ 	.word	0x00000000
        /*0b28*/ 	.short	0x010a
        /*0b2a*/ 	.byte	0xff
	.zero		1


	//   ....[163]....
        /*0b2c*/ 	.word	0x00008690
        /*0b30*/ 	.word	0x00000000
        /*0b34*/ 	.word	0x00000000
        /*0b38*/ 	.short	0x010a
        /*0b3a*/ 	.byte	0xff
	.zero		1


	//   ....[164]....
        /*0b3c*/ 	.word	0x000086f0
        /*0b40*/ 	.word	0x00000000
        /*0b44*/ 	.word	0x00000000
        /*0b48*/ 	.short	0x010a
        /*0b4a*/ 	.byte	0xff
	.zero		1


	//   ....[165]....
        /*0b4c*/ 	.word	0x00008750
        /*0b50*/ 	.word	0x00000000
        /*0b54*/ 	.word	0x00000000
        /*0b58*/ 	.short	0x010a
        /*0b5a*/ 	.byte	0xff
	.zero		1


	//   ....[166]....
        /*0b5c*/ 	.word	0x000087b0
        /*0b60*/ 	.word	0x00000000
        /*0b64*/ 	.word	0x00000000
        /*0b68*/ 	.short	0x010a
        /*0b6a*/ 	.byte	0xff
	.zero		1


	//   ....[167]....
        /*0b6c*/ 	.word	0x00008810
        /*0b70*/ 	.word	0x00000000
        /*0b74*/ 	.word	0x00000000
        /*0b78*/ 	.short	0x010a
        /*0b7a*/ 	.byte	0xff
	.zero		1


	//   ....[168]....
        /*0b7c*/ 	.word	0x00008870
        /*0b80*/ 	.word	0x00000000
        /*0b84*/ 	.word	0x00000000
        /*0b88*/ 	.short	0x010a
        /*0b8a*/ 	.byte	0xff
	.zero		1


	//   ....[169]....
        /*0b8c*/ 	.word	0x000088d0
        /*0b90*/ 	.word	0x00000000
        /*0b94*/ 	.word	0x00000000
        /*0b98*/ 	.short	0x010a
        /*0b9a*/ 	.byte	0xff
	.zero		1


	//   ....[170]....
        /*0b9c*/ 	.word	0x00008930
        /*0ba0*/ 	.word	0x00000000
        /*0ba4*/ 	.word	0x00000000
        /*0ba8*/ 	.short	0x010a
        /*0baa*/ 	.byte	0xff
	.zero		1


	//   ....[171]....
        /*0bac*/ 	.word	0x00008990
        /*0bb0*/ 	.word	0x00000000
        /*0bb4*/ 	.word	0x00000000
        /*0bb8*/ 	.short	0x010a
        /*0bba*/ 	.byte	0xff
	.zero		1


	//   ....[172]....
        /*0bbc*/ 	.word	0x000089f0
        /*0bc0*/ 	.word	0x00000000
        /*0bc4*/ 	.word	0x00000000
        /*0bc8*/ 	.short	0x010a
        /*0bca*/ 	.byte	0xff
	.zero		1


	//   ....[173]....
        /*0bcc*/ 	.word	0x00008a50
        /*0bd0*/ 	.word	0x00000000
        /*0bd4*/ 	.word	0x00000000
        /*0bd8*/ 	.short	0x010a
        /*0bda*/ 	.byte	0xff
	.zero		1


	//   ....[174]....
        /*0bdc*/ 	.word	0x00008ab0
        /*0be0*/ 	.word	0x00000000
        /*0be4*/ 	.word	0x00000000
        /*0be8*/ 	.short	0x010a
        /*0bea*/ 	.byte	0xff
	.zero		1


	//   ....[175]....
        /*0bec*/ 	.word	0x00008b10
        /*0bf0*/ 	.word	0x00000000
        /*0bf4*/ 	.word	0x00000000
        /*0bf8*/ 	.short	0x010a
        /*0bfa*/ 	.byte	0xff
	.zero		1


	//   ....[176]....
        /*0bfc*/ 	.word	0x00008b70
        /*0c00*/ 	.word	0x00000000
        /*0c04*/ 	.word	0x00000000
        /*0c08*/ 	.short	0x010a
        /*0c0a*/ 	.byte	0xff
	.zero		1


	//   ....[177]....
        /*0c0c*/ 	.word	0x00008bd0
        /*0c10*/ 	.word	0x00000000
        /*0c14*/ 	.word	0x00000000
        /*0c18*/ 	.short	0x010a
        /*0c1a*/ 	.byte	0xff
	.zero		1


	//   ....[178]....
        /*0c1c*/ 	.word	0x00008c30
        /*0c20*/ 	.word	0x00000000
        /*0c24*/ 	.word	0x00000000
        /*0c28*/ 	.short	0x010a
        /*0c2a*/ 	.byte	0xff
	.zero		1


	//   ....[179]....
        /*0c2c*/ 	.word	0x00008c90
        /*0c30*/ 	.word	0x00000000
        /*0c34*/ 	.word	0x00000000
        /*0c38*/ 	.short	0x010a
        /*0c3a*/ 	.byte	0xff
	.zero		1


	//   ....[180]....
        /*0c3c*/ 	.word	0x00008cf0
        /*0c40*/ 	.word	0x00000000
        /*0c44*/ 	.word	0x00000000
        /*0c48*/ 	.short	0x010a
        /*0c4a*/ 	.byte	0xff
	.zero		1


	//   ....[181]....
        /*0c4c*/ 	.word	0x00008d50
        /*0c50*/ 	.word	0x00000000
        /*0c54*/ 	.word	0x00000000
        /*0c58*/ 	.short	0x010a
        /*0c5a*/ 	.byte	0xff
	.zero		1


	//   ....[182]....
        /*0c5c*/ 	.word	0x00008db0
        /*0c60*/ 	.word	0x00000000
        /*0c64*/ 	.word	0x00000000
        /*0c68*/ 	.short	0x010a
        /*0c6a*/ 	.byte	0xff
	.zero		1


	//   ....[183]....
        /*0c6c*/ 	.word	0x00008e10
        /*0c70*/ 	.word	0x00000000
        /*0c74*/ 	.word	0x00000000
        /*0c78*/ 	.short	0x010a
        /*0c7a*/ 	.byte	0xff
	.zero		1


	//   ....[184]....
        /*0c7c*/ 	.word	0x00008e70
        /*0c80*/ 	.word	0x00000000
        /*0c84*/ 	.word	0x00000000
        /*0c88*/ 	.short	0x010a
        /*0c8a*/ 	.byte	0xff
	.zero		1


	//   ....[185]....
        /*0c8c*/ 	.word	0x00008ed0
        /*0c90*/ 	.word	0x00000000
        /*0c94*/ 	.word	0x00000000
        /*0c98*/ 	.short	0x010a
        /*0c9a*/ 	.byte	0xff
	.zero		1


	//   ....[186]....
        /*0c9c*/ 	.word	0x00008f30
        /*0ca0*/ 	.word	0x00000000
        /*0ca4*/ 	.word	0x00000000
        /*0ca8*/ 	.short	0x010a
        /*0caa*/ 	.byte	0xff
	.zero		1


	//   ....[187]....
        /*0cac*/ 	.word	0x00008f90
        /*0cb0*/ 	.word	0x00000000
        /*0cb4*/ 	.word	0x00000000
        /*0cb8*/ 	.short	0x010a
        /*0cba*/ 	.byte	0xff
	.zero		1


	//   ....[188]....
        /*0cbc*/ 	.word	0x00008ff0
        /*0cc0*/ 	.word	0x00000000
        /*0cc4*/ 	.word	0x00000000
        /*0cc8*/ 	.short	0x010a
        /*0cca*/ 	.byte	0xff
	.zero		1


	//   ....[189]....
        /*0ccc*/ 	.word	0x00009050
        /*0cd0*/ 	.word	0x00000000
        /*0cd4*/ 	.word	0x00000000
        /*0cd8*/ 	.short	0x010a
        /*0cda*/ 	.byte	0xff
	.zero		1


	//   ....[190]....
        /*0cdc*/ 	.word	0x000090b0
        /*0ce0*/ 	.word	0x00000000
        /*0ce4*/ 	.word	0x00000000
        /*0ce8*/ 	.short	0x010a
        /*0cea*/ 	.byte	0xff
	.zero		1


	//   ....[191]....
        /*0cec*/ 	.word	0x00009110
        /*0cf0*/ 	.word	0x00000000
        /*0cf4*/ 	.word	0x00000000
        /*0cf8*/ 	.short	0x010a
        /*0cfa*/ 	.byte	0xff
	.zero		1


	//   ....[192]....
        /*0cfc*/ 	.word	0x00009160
        /*0d00*/ 	.word	0x00000002
        /*0d04*/ 	.word	0x00000270
        /*0d08*/ 	.short	0x010a
        /*0d0a*/ 	.byte	0xff
	.zero		1


	//   ....[193]....
        /*0d0c*/ 	.word	0x000091c0
        /*0d10*/ 	.word	0x00000002
        /*0d14*/ 	.word	0x00000220
        /*0d18*/ 	.short	0x010a
        /*0d1a*/ 	.byte	0xff
	.zero		1


	//   ....[194]....
        /*0d1c*/ 	.word	0x00009210
        /*0d20*/ 	.word	0x00000002
        /*0d24*/ 	.word	0x00000210
        /*0d28*/ 	.short	0x010a
        /*0d2a*/ 	.byte	0xff
	.zero		1


	//   ....[195]....
        /*0d2c*/ 	.word	0x00009270
        /*0d30*/ 	.word	0x00000000
        /*0d34*/ 	.word	0x00000220
        /*0d38*/ 	.short	0x010a
        /*0d3a*/ 	.byte	0xff
	.zero		1


	//   ....[196]....
        /*0d3c*/ 	.word	0x000092c0
        /*0d40*/ 	.word	0x00000000
        /*0d44*/ 	.word	0x00000210
        /*0d48*/ 	.short	0x010a
        /*0d4a*/ 	.byte	0xff
	.zero		1


	//   ....[197]....
        /*0d4c*/ 	.word	0x00009320
        /*0d50*/ 	.word	0x00000003
        /*0d54*/ 	.word	0x00000250
        /*0d58*/ 	.short	0x010a
        /*0d5a*/ 	.byte	0xff
	.zero		1


	//   ....[198]....
        /*0d5c*/ 	.word	0x00009380
        /*0d60*/ 	.word	0x00000000
        /*0d64*/ 	.word	0x00000000
        /*0d68*/ 	.short	0x010a
        /*0d6a*/ 	.byte	0xff
	.zero		1


	//   ....[199]....
        /*0d6c*/ 	.word	0x000093e0
        /*0d70*/ 	.word	0x00000000
        /*0d74*/ 	.word	0x00000000
        /*0d78*/ 	.short	0x010a
        /*0d7a*/ 	.byte	0xff
	.zero		1


	//   ....[200]....
        /*0d7c*/ 	.word	0x00009440
        /*0d80*/ 	.word	0x00000000
        /*0d84*/ 	.word	0x00000000
        /*0d88*/ 	.short	0x010a
        /*0d8a*/ 	.byte	0xff
	.zero		1


	//   ....[201]....
        /*0d8c*/ 	.word	0x000094a0
        /*0d90*/ 	.word	0x00000000
        /*0d94*/ 	.word	0x00000000
        /*0d98*/ 	.short	0x010a
        /*0d9a*/ 	.byte	0xff
	.zero		1


	//   ....[202]....
        /*0d9c*/ 	.word	0x00009500
        /*0da0*/ 	.word	0x00000000
        /*0da4*/ 	.word	0x00000000
        /*0da8*/ 	.short	0x010a
        /*0daa*/ 	.byte	0xff
	.zero		1


	//   ....[203]....
        /*0dac*/ 	.word	0x00009550
        /*0db0*/ 	.word	0x00000000
        /*0db4*/ 	.word	0x00000210
        /*0db8*/ 	.short	0x010a
        /*0dba*/ 	.byte	0xff
	.zero		1


	//   ....[204]....
        /*0dbc*/ 	.word	0x000095b0
        /*0dc0*/ 	.word	0x00000000
        /*0dc4*/ 	.word	0x00000208
        /*0dc8*/ 	.short	0x010a
        /*0dca*/ 	.byte	0xff
	.zero		1


	//   ....[205]....
        /*0dcc*/ 	.word	0x00009610
        /*0dd0*/ 	.word	0x00000003
        /*0dd4*/ 	.word	0x000001f8
        /*0dd8*/ 	.short	0x010a
        /*0dda*/ 	.byte	0xff
	.zero		1


	//   ....[206]....
        /*0ddc*/ 	.word	0x00009660
        /*0de0*/ 	.word	0x00000000
        /*0de4*/ 	.word	0x00000210
        /*0de8*/ 	.short	0x010a
        /*0dea*/ 	.byte	0xff
	.zero		1


	//   ....[207]....
        /*0dec*/ 	.word	0x000096c0
        /*0df0*/ 	.word	0x00000000
        /*0df4*/ 	.word	0x000001f0
        /*0df8*/ 	.short	0x010a
        /*0dfa*/ 	.byte	0xff
	.zero		1


	//   ....[208]....
        /*0dfc*/ 	.word	0x00009720
        /*0e00*/ 	.word	0x00000003
        /*0e04*/ 	.word	0x00000230
        /*0e08*/ 	.short	0x010a
        /*0e0a*/ 	.byte	0xff
	.zero		1


	//----- nvinfo : EIATTR_NUM_MBARRIERS
	.align		4
.L_44:
        /*0e0c*/ 	.byte	0x03, 0x38
        /*0e0e*/ 	.short	0x0052


	//----- nvinfo : EIATTR_EXIT_INSTR_OFFSETS
	.align		4
        /*0e10*/ 	.byte	0x04, 0x1c
        /*0e12*/ 	.short	(.L_46 - .L_45)


	//   ....[0]....
.L_45:
        /*0e14*/ 	.word	0x00003750


	//   ....[1]....
        /*0e18*/ 	.word	0x00003c40


	//   ....[2]....
        /*0e1c*/ 	.word	0x00003ca0


	//   ....[3]....
        /*0e20*/ 	.word	0x00004a50


	//   ....[4]....
        /*0e24*/ 	.word	0x00005730


	//   ....[5]....
        /*0e28*/ 	.word	0x00005770


	//   ....[6]....
        /*0e2c*/ 	.word	0x000084b0


	//----- nvinfo : EIATTR_MAX_THREADS
	.align		4
.L_46:
        /*0e30*/ 	.byte	0x04, 0x05
        /*0e32*/ 	.short	(.L_48 - .L_47)
.L_47:
        /*0e34*/ 	.word	0x00000100
        /*0e38*/ 	.word	0x00000001
        /*0e3c*/ 	.word	0x00000001


	//----- nvinfo : EIATTR_CRS_STACK_SIZE
	.align		4
.L_48:
        /*0e40*/ 	.byte	0x04, 0x1e
        /*0e42*/ 	.short	(.L_50 - .L_49)
.L_49:
        /*0e44*/ 	.word	0x00000000


	//----- nvinfo : EIATTR_CBANK_PARAM_SIZE
	.align		4
.L_50:
        /*0e48*/ 	.byte	0x03, 0x19
        /*0e4a*/ 	.short	0x0800


	//----- nvinfo : EIATTR_PARAM_CBANK
	.align		4
        /*0e4c*/ 	.byte	0x04, 0x0a
        /*0e4e*/ 	.short	(.L_52 - .L_51)
	.align		4
.L_51:
        /*0e50*/ 	.word	index@(.nv.constant0._ZN7cutlass13device_kernelINS_4gemm6kernel13GemmUniversalIN4cute5tupleIJiiiiEEENS1_10collective13CollectiveMmaINS1_35MainloopSm100TmaUmmaWarpSpecializedILi31ELi2ELi4ENS5_IJNS4_1CILi1EEESB_SB_EEEEENS5_IJNSA_ILi128EEENSA_ILi80EEENSA_ILi32EEEEEENS_12float_e4m3_tENS5_IJlSB_lEEESI_SJ_NS4_8TiledMMAINS4_8MMA_AtomIJNS4_10MMA_TraitsINS4_19SM100_MMA_F8F6F4_SSEJSI_SI_fSE_SF_NS4_17integral_constantINS4_4UMMA5MajorELSQ_0EEESR_NSO_INSP_7ScaleInELSS_0EEEST_EEEEEENS4_6LayoutISC_NS5_IJNSA_ILi0EEESX_SX_EEEEENS5_IJNS4_10UnderscoreES10_S10_EEEEENS4_13SM90_TMA_LOADENS4_14ComposedLayoutINS4_7SwizzleILi1ELi4ELi3EEENS4_18smem_ptr_flag_bitsILi8EEENSW_INS5_IJNSA_ILi8EEESG_EEENS5_IJSG_SB_EEEEEEEvNS4_8identityES13_S1D_vS1E_EENS_8epilogue10collective18CollectiveEpilogueINS1G_23Sm100TmaWarpSpecializedILi1ELi1ELi80ELb0ELb0EEEJSH_NS5_IJNSW_ISE_SB_EENSW_ISF_SB_EEEEESI_SJ_SI_SJ_NS1G_6fusion15FusionCallbacksIS1K_NS1O_17LinearCombinationISI_fSI_fLNS_15FloatRoundStyleE2EEESH_S1N_JEEENS4_5SM1004TMEM4LOAD26SM100_TMEM_LOAD_32dp32b16xES13_NS14_INS15_ILi0ELi4ELi3EEES18_NSW_INS5_IJS19_NSA_ILi16EEEEEENS5_IJS1Z_SB_EEEEEEENS4_39AutoVectorizingCopyWithAssumedAlignmentILi128EEENS4_14SM90_TMA_STOREES23_S25_S25_EEEvvEEEEvNT_6ParamsE)
        /*0e54*/ 	.short	0x0380
        /*0e56*/ 	.short	0x0800


	//----- nvinfo : EIATTR_SW_WAR
	.align		4
.L_52:
        /*0e58*/ 	.byte	0x04, 0x36
        /*0e5a*/ 	.short	(.L_54 - .L_53)
.L_53:
        /*0e5c*/ 	.word	0x00000008
.L_54:


//--------------------- .nv.callgraph             --------------------------
	.section	.nv.callgraph,"",@"SHT_CUDA_CALLGRAPH"
	.align	4
	.sectionentsize	8
	.align		4
        /*0000*/ 	.word	0x00000000
	.align		4
        /*0004*/ 	.word	0xffffffff
	.align		4
        /*0008*/ 	.word	index@(_ZN7cutlass13device_kernelINS_4gemm6kernel13GemmUniversalIN4cute5tupleIJiiiiEEENS1_10collective13CollectiveMmaINS1_35MainloopSm100TmaUmmaWarpSpecializedILi31ELi2ELi4ENS5_IJNS4_1CILi1EEESB_SB_EEEEENS5_IJNSA_ILi128EEENSA_ILi80EEENSA_ILi32EEEEEENS_12float_e4m3_tENS5_IJlSB_lEEESI_SJ_NS4_8TiledMMAINS4_8MMA_AtomIJNS4_10MMA_TraitsINS4_19SM100_MMA_F8F6F4_SSEJSI_SI_fSE_SF_NS4_17integral_constantINS4_4UMMA5MajorELSQ_0EEESR_NSO_INSP_7ScaleInELSS_0EEEST_EEEEEENS4_6LayoutISC_NS5_IJNSA_ILi0EEESX_SX_EEEEENS5_IJNS4_10UnderscoreES10_S10_EEEEENS4_13SM90_TMA_LOADENS4_14ComposedLayoutINS4_7SwizzleILi1ELi4ELi3EEENS4_18smem_ptr_flag_bitsILi8EEENSW_INS5_IJNSA_ILi8EEESG_EEENS5_IJSG_SB_EEEEEEEvNS4_8identityES13_S1D_vS1E_EENS_8epilogue10collective18CollectiveEpilogueINS1G_23Sm100TmaWarpSpecializedILi1ELi1ELi80ELb0ELb0EEEJSH_NS5_IJNSW_ISE_SB_EENSW_ISF_SB_EEEEESI_SJ_SI_SJ_NS1G_6fusion15FusionCallbacksIS1K_NS1O_17LinearCombinationISI_fSI_fLNS_15FloatRoundStyleE2EEESH_S1N_JEEENS4_5SM1004TMEM4LOAD26SM100_TMEM_LOAD_32dp32b16xES13_NS14_INS15_ILi0ELi4ELi3EEES18_NSW_INS5_IJS19_NSA_ILi16EEEEEENS5_IJS1Z_SB_EEEEEEENS4_39AutoVectorizingCopyWithAssumedAlignmentILi128EEENS4_14SM90_TMA_STOREES23_S25_S25_EEEvvEEEEvNT_6ParamsE)
	.align		4
        /*000c*/ 	.word	index@(__assertfail)
	.align		4
        /*0010*/ 	.word	0x00000000
	.align		4
        /*0014*/ 	.word	0xfffffffe
	.align		4
        /*0018*/ 	.word	0x00000000
	.align		4
        /*001c*/ 	.word	0xfffffffd
	.align		4
        /*0020*/ 	.word	0x00000000
	.align		4
        /*0024*/ 	.word	0xfffffffc


//--------------------- .nv.constant4             --------------------------
	.section	.nv.constant4,"a",@progbits
	.align	8
	.align		8
.nv.constant4:
        /*0000*/ 	.dword	__assertfail
	.align		8
        /*0008*/ 	.dword	__unnamed_1
	.align		8
        /*0010*/ 	.dword	_ZN40_INTERNAL_5cec91ba_4_k_cu_f4f8f755_250504cuda3std3__45__cpo5beginE
	.align		8
        /*0018*/ 	.dword	_ZN40_INTERNAL_5cec91ba_4_k_cu_f4f8f755_250504cuda3std3__45__cpo3endE
	.align		8
        /*0020*/ 	.dword	_ZN40_INTERNAL_5cec91ba_4_k_cu_f4f8f755_250504cuda3std3__45__cpo6cbeginE
	.align		8
        /*0028*/ 	.dword	_ZN40_INTERNAL_5cec91ba_4_k_cu_f4f8f755_250504cuda3std3__45__cpo4cendE
	.align		8
        /*0030*/ 	.dword	_ZN40_INTERNAL_5cec91ba_4_k_cu_f4f8f755_250504cuda3std3__442_GLOBAL__N__5cec91ba_4_k_cu_f4f8f755_250506ignoreE
	.align		8
        /*0038*/ 	.dword	_ZN40_INTERNAL_5cec91ba_4_k_cu_f4f8f755_250504cuda3std3__419piecewise_constructE
	.align		8
        /*0040*/ 	.dword	_ZN40_INTERNAL_5cec91ba_4_k_cu_f4f8f755_250504cuda3std3__48in_placeE
	.align		8
        /*0048*/ 	.dword	_ZN40_INTERNAL_5cec91ba_4_k_cu_f4f8f755_250504cuda3std6ranges3__45__cpo4swapE
	.align		8
        /*0050*/ 	.dword	_ZN40_INTERNAL_5cec91ba_4_k_cu_f4f8f755_250504cuda3std6ranges3__45__cpo9iter_moveE
	.align		8
        /*0058*/ 	.dword	_ZN40_INTERNAL_5cec91ba_4_k_cu_f4f8f755_250504cute7productE
	.align		8
        /*0060*/ 	.dword	_ZN40_INTERNAL_5cec91ba_4_k_cu_f4f8f755_250504cute1_E
	.align		8
        /*0068*/ 	.dword	$str$25
	.align		8
        /*0070*/ 	.dword	$str$26


//--------------------- .text._ZN7cutlass13device_kernelINS_4gemm6kernel13GemmUniversalIN4cute5tupleIJiiiiEEENS1_10collective13CollectiveMmaINS1_35MainloopSm100TmaUmmaWarpSpecializedILi31ELi2ELi4ENS5_IJNS4_1CILi1EEESB_SB_EEEEENS5_IJNSA_ILi128EEENSA_ILi80EEENSA_ILi32EEEEEENS_12float_e4m3_tENS5_IJlSB_lEEESI_SJ_NS4_8TiledMMAINS4_8MMA_AtomIJNS4_10MMA_TraitsINS4_19SM100_MMA_F8F6F4_SSEJSI_SI_fSE_SF_NS4_17integral_constantINS4_4UMMA5MajorELSQ_0EEESR_NSO_INSP_7ScaleInELSS_0EEEST_EEEEEENS4_6LayoutISC_NS5_IJNSA_ILi0EEESX_SX_EEEEENS5_IJNS4_10UnderscoreES10_S10_EEEEENS4_13SM90_TMA_LOADENS4_14ComposedLayoutINS4_7SwizzleILi1ELi4ELi3EEENS4_18smem_ptr_flag_bitsILi8EEENSW_INS5_IJNSA_ILi8EEESG_EEENS5_IJSG_SB_EEEEEEEvNS4_8identityES13_S1D_vS1E_EENS_8epilogue10collective18CollectiveEpilogueINS1G_23Sm100TmaWarpSpecializedILi1ELi1ELi80ELb0ELb0EEEJSH_NS5_IJNSW_ISE_SB_EENSW_ISF_SB_EEEEESI_SJ_SI_SJ_NS1G_6fusion15FusionCallbacksIS1K_NS1O_17LinearCombinationISI_fSI_fLNS_15FloatRoundStyleE2EEESH_S1N_JEEENS4_5SM1004TMEM4LOAD26SM100_TMEM_LOAD_32dp32b16xES13_NS14_INS15_ILi0ELi4ELi3EEES18_NSW_INS5_IJS19_NSA_ILi16EEEEEENS5_IJS1Z_SB_EEEEEEENS4_39AutoVectorizingCopyWithAssumedAlignmentILi128EEENS4_14SM90_TMA_STOREES23_S25_S25_EEEvvEEEEvNT_6ParamsE --------------------------
	.section	.text._ZN7cutlass13device_kernelINS_4gemm6kernel13GemmUniversalIN4cute5tupleIJiiiiEEENS1_10collective13CollectiveMmaINS1_35MainloopSm100TmaUmmaWarpSpecializedILi31ELi2ELi4ENS5_IJNS4_1CILi1EEESB_SB_EEEEENS5_IJNSA_ILi128EEENSA_ILi80EEENSA_ILi32EEEEEENS_12float_e4m3_tENS5_IJlSB_lEEESI_SJ_NS4_8TiledMMAINS4_8MMA_AtomIJNS4_10MMA_TraitsINS4_19SM100_MMA_F8F6F4_SSEJSI_SI_fSE_SF_NS4_17integral_constantINS4_4UMMA5MajorELSQ_0EEESR_NSO_INSP_7ScaleInELSS_0EEEST_EEEEEENS4_6LayoutISC_NS5_IJNSA_ILi0EEESX_SX_EEEEENS5_IJNS4_10UnderscoreES10_S10_EEEEENS4_13SM90_TMA_LOADENS4_14ComposedLayoutINS4_7SwizzleILi1ELi4ELi3EEENS4_18smem_ptr_flag_bitsILi8EEENSW_INS5_IJNSA_ILi8EEESG_EEENS5_IJSG_SB_EEEEEEEvNS4_8identityES13_S1D_vS1E_EENS_8epilogue10collective18CollectiveEpilogueINS1G_23Sm100TmaWarpSpecializedILi1ELi1ELi80ELb0ELb0EEEJSH_NS5_IJNSW_ISE_SB_EENSW_ISF_SB_EEEEESI_SJ_SI_SJ_NS1G_6fusion15FusionCallbacksIS1K_NS1O_17LinearCombinationISI_fSI_fLNS_15FloatRoundStyleE2EEESH_S1N_JEEENS4_5SM1004TMEM4LOAD26SM100_TMEM_LOAD_32dp32b16xES13_NS14_INS15_ILi0ELi4ELi3EEES18_NSW_INS5_IJS19_NSA_ILi16EEEEEENS5_IJS1Z_SB_EEEEEEENS4_39AutoVectorizingCopyWithAssumedAlignmentILi128EEENS4_14SM90_TMA_STOREES23_S25_S25_EEEvvEEEEvNT_6ParamsE,"ax",@progbits
	.align	128
.text._ZN7cutlass13device_kernelINS_4gemm6kernel13GemmUniversalIN4cute5tupleIJiiiiEEENS1_10collective13CollectiveMmaINS1_35MainloopSm100TmaUmmaWarpSpecializedILi31ELi2ELi4ENS5_IJNS4_1CILi1EEESB_SB_EEEEENS5_IJNSA_ILi128EEENSA_ILi80EEENSA_ILi32EEEEEENS_12float_e4m3_tENS5_IJlSB_lEEESI_SJ_NS4_8TiledMMAINS4_8MMA_AtomIJNS4_10MMA_TraitsINS4_19SM100_MMA_F8F6F4_SSEJSI_SI_fSE_SF_NS4_17integral_constantINS4_4UMMA5MajorELSQ_0EEESR_NSO_INSP_7ScaleInELSS_0EEEST_EEEEEENS4_6LayoutISC_NS5_IJNSA_ILi0EEESX_SX_EEEEENS5_IJNS4_10UnderscoreES10_S10_EEEEENS4_13SM90_TMA_LOADENS4_14ComposedLayoutINS4_7SwizzleILi1ELi4ELi3EEENS4_18smem_ptr_flag_bitsILi8EEENSW_INS5_IJNSA_ILi8EEESG_EEENS5_IJSG_SB_EEEEEEEvNS4_8identityES13_S1D_vS1E_EENS_8epilogue10collective18CollectiveEpilogueINS1G_23Sm100TmaWarpSpecializedILi1ELi1ELi80ELb0ELb0EEEJSH_NS5_IJNSW_ISE_SB_EENSW_ISF_SB_EEEEESI_SJ_SI_SJ_NS1G_6fusion15FusionCallbacksIS1K_NS1O_17LinearCombinationISI_fSI_fLNS_15FloatRoundStyleE2EEESH_S1N_JEEENS4_5SM1004TMEM4LOAD26SM100_TMEM_LOAD_32dp32b16xES13_NS14_INS15_ILi0ELi4ELi3EEES18_NSW_INS5_IJS19_NSA_ILi16EEEEEENS5_IJS1Z_SB_EEEEEEENS4_39AutoVectorizingCopyWithAssumedAlignmentILi128EEENS4_14SM90_TMA_STOREES23_S25_S25_EEEvvEEEEvNT_6ParamsE:
        .type           _ZN7cutlass13device_kernelINS_4gemm6kernel13GemmUniversalIN4cute5tupleIJiiiiEEENS1_10collective13CollectiveMmaINS1_35MainloopSm100TmaUmmaWarpSpecializedILi31ELi2ELi4ENS5_IJNS4_1CILi1EEESB_SB_EEEEENS5_IJNSA_ILi128EEENSA_ILi80EEENSA_ILi32EEEEEENS_12float_e4m3_tENS5_IJlSB_lEEESI_SJ_NS4_8TiledMMAINS4_8MMA_AtomIJNS4_10MMA_TraitsINS4_19SM100_MMA_F8F6F4_SSEJSI_SI_fSE_SF_NS4_17integral_constantINS4_4UMMA5MajorELSQ_0EEESR_NSO_INSP_7ScaleInELSS_0EEEST_EEEEEENS4_6LayoutISC_NS5_IJNSA_ILi0EEESX_SX_EEEEENS5_IJNS4_10UnderscoreES10_S10_EEEEENS4_13SM90_TMA_LOADENS4_14ComposedLayoutINS4_7SwizzleILi1ELi4ELi3EEENS4_18smem_ptr_flag_bitsILi8EEENSW_INS5_IJNSA_ILi8EEESG_EEENS5_IJSG_SB_EEEEEEEvNS4_8identityES13_S1D_vS1E_EENS_8epilogue10collective18CollectiveEpilogueINS1G_23Sm100TmaWarpSpecializedILi1ELi1ELi80ELb0ELb0EEEJSH_NS5_IJNSW_ISE_SB_EENSW_ISF_SB_EEEEESI_SJ_SI_SJ_NS1G_6fusion15FusionCallbacksIS1K_NS1O_17LinearCombinationISI_fSI_fLNS_15FloatRoundStyleE2EEESH_S1N_JEEENS4_5SM1004TMEM4LOAD26SM100_TMEM_LOAD_32dp32b16xES13_NS14_INS15_ILi0ELi4ELi3EEES18_NSW_INS5_IJS19_NSA_ILi16EEEEEENS5_IJS1Z_SB_EEEEEEENS4_39AutoVectorizingCopyWithAssumedAlignmentILi128EEENS4_14SM90_TMA_STOREES23_S25_S25_EEEvvEEEEvNT_6ParamsE,@function
        .size           _ZN7cutlass13device_kernelINS_4gemm6kernel13GemmUniversalIN4cute5tupleIJiiiiEEENS1_10collective13CollectiveMmaINS1_35MainloopSm100TmaUmmaWarpSpecializedILi31ELi2ELi4ENS5_IJNS4_1CILi1EEESB_SB_EEEEENS5_IJNSA_ILi128EEENSA_ILi80EEENSA_ILi32EEEEEENS_12float_e4m3_tENS5_IJlSB_lEEESI_SJ_NS4_8TiledMMAINS4_8MMA_AtomIJNS4_10MMA_TraitsINS4_19SM100_MMA_F8F6F4_SSEJSI_SI_fSE_SF_NS4_17integral_constantINS4_4UMMA5MajorELSQ_0EEESR_NSO_INSP_7ScaleInELSS_0EEEST_EEEEEENS4_6LayoutISC_NS5_IJNSA_ILi0EEESX_SX_EEEEENS5_IJNS4_10UnderscoreES10_S10_EEEEENS4_13SM90_TMA_LOADENS4_14ComposedLayoutINS4_7SwizzleILi1ELi4ELi3EEENS4_18smem_ptr_flag_bitsILi8EEENSW_INS5_IJNSA_ILi8EEESG_EEENS5_IJSG_SB_EEEEEEEvNS4_8identityES13_S1D_vS1E_EENS_8epilogue10collective18CollectiveEpilogueINS1G_23Sm100TmaWarpSpecializedILi1ELi1ELi80ELb0ELb0EEEJSH_NS5_IJNSW_ISE_SB_EENSW_ISF_SB_EEEEESI_SJ_SI_SJ_NS1G_6fusion15FusionCallbacksIS1K_NS1O_17LinearCombinationISI_fSI_fLNS_15FloatRoundStyleE2EEESH_S1N_JEEENS4_5SM1004TMEM4LOAD26SM100_TMEM_LOAD_32dp32b16xES13_NS14_INS15_ILi0ELi4ELi3EEES18_NSW_INS5_IJS19_NSA_ILi16EEEEEENS5_IJS1Z_SB_EEEEEEENS4_39AutoVectorizingCopyWithAssumedAlignmentILi128EEENS4_14SM90_TMA_STOREES23_S25_S25_EEEvvEEEEvNT_6ParamsE,(.L_x_211 - _ZN7cutlass13device_kernelINS_4gemm6kernel13GemmUniversalIN4cute5tupleIJiiiiEEENS1_10collective13CollectiveMmaINS1_35MainloopSm100TmaUmmaWarpSpecializedILi31ELi2ELi4ENS5_IJNS4_1CILi1EEESB_SB_EEEEENS5_IJNSA_ILi128EEENSA_ILi80EEENSA_ILi32EEEEEENS_12float_e4m3_tENS5_IJlSB_lEEESI_SJ_NS4_8TiledMMAINS4_8MMA_AtomIJNS4_10MMA_TraitsINS4_19SM100_MMA_F8F6F4_SSEJSI_SI_fSE_SF_NS4_17integral_constantINS4_4UMMA5MajorELSQ_0EEESR_NSO_INSP_7ScaleInELSS_0EEEST_EEEEEENS4_6LayoutISC_NS5_IJNSA_ILi0EEESX_SX_EEEEENS5_IJNS4_10UnderscoreES10_S10_EEEEENS4_13SM90_TMA_LOADENS4_14ComposedLayoutINS4_7SwizzleILi1ELi4ELi3EEENS4_18smem_ptr_flag_bitsILi8EEENSW_INS5_IJNSA_ILi8EEESG_EEENS5_IJSG_SB_EEEEEEEvNS4_8identityES13_S1D_vS1E_EENS_8epilogue10collective18CollectiveEpilogueINS1G_23Sm100TmaWarpSpecializedILi1ELi1ELi80ELb0ELb0EEEJSH_NS5_IJNSW_ISE_SB_EENSW_ISF_SB_EEEEESI_SJ_SI_SJ_NS1G_6fusion15FusionCallbacksIS1K_NS1O_17LinearCombinationISI_fSI_fLNS_15FloatRoundStyleE2EEESH_S1N_JEEENS4_5SM1004TMEM4LOAD26SM100_TMEM_LOAD_32dp32b16xES13_NS14_INS15_ILi0ELi4ELi3EEES18_NSW_INS5_IJS19_NSA_ILi16EEEEEENS5_IJS1Z_SB_EEEEEEENS4_39AutoVectorizingCopyWithAssumedAlignmentILi128EEENS4_14SM90_TMA_STOREES23_S25_S25_EEEvvEEEEvNT_6ParamsE)
        .other          _ZN7cutlass13device_kernelINS_4gemm6kernel13GemmUniversalIN4cute5tupleIJiiiiEEENS1_10collective13CollectiveMmaINS1_35MainloopSm100TmaUmmaWarpSpecializedILi31ELi2ELi4ENS5_IJNS4_1CILi1EEESB_SB_EEEEENS5_IJNSA_ILi128EEENSA_ILi80EEENSA_ILi32EEEEEENS_12float_e4m3_tENS5_IJlSB_lEEESI_SJ_NS4_8TiledMMAINS4_8MMA_AtomIJNS4_10MMA_TraitsINS4_19SM100_MMA_F8F6F4_SSEJSI_SI_fSE_SF_NS4_17integral_constantINS4_4UMMA5MajorELSQ_0EEESR_NSO_INSP_7ScaleInELSS_0EEEST_EEEEEENS4_6LayoutISC_NS5_IJNSA_ILi0EEESX_SX_EEEEENS5_IJNS4_10UnderscoreES10_S10_EEEEENS4_13SM90_TMA_LOADENS4_14ComposedLayoutINS4_7SwizzleILi1ELi4ELi3EEENS4_18smem_ptr_flag_bitsILi8EEENSW_INS5_IJNSA_ILi8EEESG_EEENS5_IJSG_SB_EEEEEEEvNS4_8identityES13_S1D_vS1E_EENS_8epilogue10collective18CollectiveEpilogueINS1G_23Sm100TmaWarpSpecializedILi1ELi1ELi80ELb0ELb0EEEJSH_NS5_IJNSW_ISE_SB_EENSW_ISF_SB_EEEEESI_SJ_SI_SJ_NS1G_6fusion15FusionCallbacksIS1K_NS1O_17LinearCombinationISI_fSI_fLNS_15FloatRoundStyleE2EEESH_S1N_JEEENS4_5SM1004TMEM4LOAD26SM100_TMEM_LOAD_32dp32b16xES13_NS14_INS15_ILi0ELi4ELi3EEES18_NSW_INS5_IJS19_NSA_ILi16EEEEEENS5_IJS1Z_SB_EEEEEEENS4_39AutoVectorizingCopyWithAssumedAlignmentILi128EEENS4_14SM90_TMA_STOREES23_S25_S25_EEEvvEEEEvNT_6ParamsE,@"STO_CUDA_ENTRY STV_DEFAULT"
_ZN7cutlass13device_kernelINS_4gemm6kernel13GemmUniversalIN4cute5tupleIJiiiiEEENS1_10collective13CollectiveMmaINS1_35MainloopSm100TmaUmmaWarpSpecializedILi31ELi2ELi4ENS5_IJNS4_1CILi1EEESB_SB_EEEEENS5_IJNSA_ILi128EEENSA_ILi80EEENSA_ILi32EEEEEENS_12float_e4m3_tENS5_IJlSB_lEEESI_SJ_NS4_8TiledMMAINS4_8MMA_AtomIJNS4_10MMA_TraitsINS4_19SM100_MMA_F8F6F4_SSEJSI_SI_fSE_SF_NS4_17integral_constantINS4_4UMMA5MajorELSQ_0EEESR_NSO_INSP_7ScaleInELSS_0EEEST_EEEEEENS4_6LayoutISC_NS5_IJNSA_ILi0EEESX_SX_EEEEENS5_IJNS4_10UnderscoreES10_S10_EEEEENS4_13SM90_TMA_LOADENS4_14ComposedLayoutINS4_7SwizzleILi1ELi4ELi3EEENS4_18smem_ptr_flag_bitsILi8EEENSW_INS5_IJNSA_ILi8EEESG_EEENS5_IJSG_SB_EEEEEEEvNS4_8identityES13_S1D_vS1E_EENS_8epilogue10collective18CollectiveEpilogueINS1G_23Sm100TmaWarpSpecializedILi1ELi1ELi80ELb0ELb0EEEJSH_NS5_IJNSW_ISE_SB_EENSW_ISF_SB_EEEEESI_SJ_SI_SJ_NS1G_6fusion15FusionCallbacksIS1K_NS1O_17LinearCombinationISI_fSI_fLNS_15FloatRoundStyleE2EEESH_S1N_JEEENS4_5SM1004TMEM4LOAD26SM100_TMEM_LOAD_32dp32b16xES13_NS14_INS15_ILi0ELi4ELi3EEES18_NSW_INS5_IJS19_NSA_ILi16EEEEEENS5_IJS1Z_SB_EEEEEEENS4_39AutoVectorizingCopyWithAssumedAlignmentILi128EEENS4_14SM90_TMA_STOREES23_S25_S25_EEEvvEEEEvNT_6ParamsE:
[----:B------:R-:W1:Y:S01]  /*0000*/  LDC R1, c[0x0][0x37c] ;  /* 0x0000df00ff017b82 */ /* 0x000e620000000800 */
[----:B------:R-:W2:Y:S01]  /*0010*/  S2R R205, SR_TID.X ;  /* 0x0000000000cd7919 */ /* 0x000ea20000002100 */
[----:B------:R-:W3:Y:S01]  /*0020*/  LDCU.64 UR4, c[0x0][0x890] ;  /* 0x00011200ff0477ac */ /* 0x000ee20008000a00 */
[----:B------:R-:W-:Y:S02]  /*0030*/  PRMT R194, RZ, 0x7610, R194 ;  /* 0x00007610ffc27816 */ /* 0x000fe400000000c2 */
[----:B------:R-:W-:Y:S01]  /*0040*/  ELECT P5, URZ, PT ;  /* 0x0000000000ff782f */ /* 0x000fe200038a0000 */
[----:B------:R-:W4:Y:S01]  /*0050*/  LDCU.64 UR46, c[0x0][0x358] ;  /* 0x00006b00ff2e77ac */ /* 0x000f220008000a00 */
[----:B---3--:R-:W-:-:S04]  /*0060*/  UISETP.NE.U32.AND UP0, UPT, UR4, URZ, UPT ;  /* 0x000000ff0400728c */ /* 0x008fc8000bf05070 */
[----:B------:R-:W-:Y:S01]  /*0070*/  UISETP.NE.AND.EX UP0, UPT, UR5, URZ, UPT, UP0 ;  /* 0x000000ff0500728c */ /* 0x000fe2000bf05300 */
[----:B--2---:R-:W-:-:S05]  /*0080*/  SHF.R.U32.HI R199, RZ, 0x5, R205 ;  /* 0x00000005ffc77819 */ /* 0x004fca00000116cd */
[----:B------:R-:W2:Y:S02]  /*0090*/  SHFL.IDX PT, R0, R199, RZ, 0x1f ;  /* 0x00001fffc7007589 */ /* 0x000ea400000e0000 */
[----:B--2---:R-:W-:Y:S01]  /*00a0*/  R2UR UR8, R0 ;  /* 0x00000000000872ca */ /* 0x004fe200000e0000 */
[----:B-1--4-:R-:W-:-:S14]  /*00b0*/  BRA.U UP0, `(.L_x_0) ;  /* 0x00000001002c7547 */ /* 0x012fdc000b800000 */
[----:B------:R-:W1:Y:S02]  /*00c0*/  LDCU.64 UR6, c[0x0][0x888] ;  /* 0x00011100ff0677ac */ /* 0x000e640008000a00 */
[----:B-1----:R-:W-:-:S04]  /*00d0*/  UISETP.NE.U32.AND UP0, UPT, UR6, URZ, UPT ;  /* 0x000000ff0600728c */ /* 0x002fc8000bf05070 */
[----:B------:R-:W-:-:S09]  /*00e0*/  UISETP.NE.AND.EX UP0, UPT, UR7, URZ, UPT, UP0 ;  /* 0x000000ff0700728c */ /* 0x000fd2000bf05300 */
[----:B------:R-:W-:Y:S05]  /*00f0*/  BRA.U !UP0, `(.L_x_1) ;  /* 0x0000000108147547 */ /* 0x000fea000b800000 */
[----:B------:R-:W1:Y:S02]  /*0100*/  LDC.64 R2, c[0x0][0x888] ;  /* 0x00022200ff027b82 */ /* 0x000e640000000a00 */
[----:B-1----:R-:W2:Y:S01]  /*0110*/  LDG.E R0, desc[UR46][R2.64] ;  /* 0x0000002e02007981 */ /* 0x002ea2000c1e1900 */
[----:B------:R-:W-:Y:S01]  /*0120*/  HFMA2 R194, -RZ, RZ, 0, 5.9604644775390625e-08 ;  /* 0x00000001ffc27431 */ /* 0x000fe200000001ff */
[----:B--2---:R-:W-:Y:S01]  /*0130*/  R2UR UR38, R0 ;  /* 0x00000000002672ca */ /* 0x004fe200000e0000 */
[----:B------:R-:W-:Y:S05]  /*0140*/  BRA `(.L_x_0) ;  /* 0x0000000000087947 */ /* 0x000fea0003800000 */
.L_x_1:
[----:B------:R-:W-:Y:S01]  /*0150*/  HFMA2 R194, -RZ, RZ, 0, 5.9604644775390625e-08 ;  /* 0x00000001ffc27431 */ /* 0x000fe200000001ff */
[----:B------:R-:W1:Y:S02]  /*0160*/  LDCU UR38, c[0x0][0x880] ;  /* 0x00011000ff2677ac */ /* 0x000e640008000800 */
.L_x_0:
[----:B------:R-:W2:Y:S02]  /*0170*/  LDCU.64 UR6, c[0x0][0x8b0] ;  /* 0x00011600ff0677ac */ /* 0x000ea40008000a00 */
[----:B--2---:R-:W-:-:S04]  /*0180*/  UISETP.NE.U32.AND UP0, UPT, UR6, URZ, UPT ;  /* 0x000000ff0600728c */ /* 0x004fc8000bf05070 */
[----:B------:R-:W-:-:S09]  /*0190*/  UISETP.NE.AND.EX UP0, UPT, UR7, URZ, UPT, UP0 ;  /* 0x000000ff0700728c */ /* 0x000fd2000bf05300 */
[----:B------:R-:W-:Y:S05]  /*01a0*/  BRA.U UP0, `(.L_x_2) ;  /* 0x0000000100207547 */ /* 0x000fea000b800000 */
[----:B------:R-:W2:Y:S02]  /*01b0*/  LDCU.64 UR6, c[0x0][0x8a8] ;  /* 0x00011500ff0677ac */ /* 0x000ea40008000a00 */
[----:B--2---:R-:W-:-:S04]  /*01c0*/  UISETP.NE.U32.AND UP0, UPT, UR6, URZ, UPT ;  /* 0x000000ff0600728c */ /* 0x004fc8000bf05070 */
[----:B------:R-:W-:-:S09]  /*01d0*/  UISETP.NE.AND.EX UP0, UPT, UR7, URZ, UPT, UP0 ;  /* 0x000000ff0700728c */ /* 0x000fd2000bf05300 */
[----:B------:R-:W-:Y:S05]  /*01e0*/  BRA.U !UP0, `(.L_x_3) ;  /* 0x00000001080c7547 */ /* 0x000fea000b800000 */
[----:B------:R-:W2:Y:S02]  /*01f0*/  LDC.64 R96, c[0x0][0x8a8] ;  /* 0x00022a00ff607b82 */ /* 0x000ea40000000a00 */
[----:B--2---:R2:W5:Y:S01]  /*0200*/  LDG.E R96, desc[UR46][R96.64] ;  /* 0x0000002e60607981 */ /* 0x004562000c1e1900 */
[----:B------:R-:W-:Y:S05]  /*0210*/  BRA `(.L_x_2) ;  /* 0x0000000000047947 */ /* 0x000fea0003800000 */
.L_x_3:
[----:B------:R-:W3:Y:S02]  /*0220*/  LDC R96, c[0x0][0x8a0] ;  /* 0x00022800ff607b82 */ /* 0x000ee40000000800 */
.L_x_2:
[----:B------:R-:W-:Y:S01]  /*0230*/  IMAD.U32 R0, RZ, RZ, UR8 ;  /* 0x00000008ff007e24 */ /* 0x000fe2000f8e00ff */
[----:B------:R-:W-:Y:S04]  /*0240*/  BSSY.RECONVERGENT B0, `(.L_x_4) ;  /* 0x000000c000007945 */ /* 0x000fe80003800200 */
[C---:B------:R-:W-:Y:S02]  /*0250*/  ISETP.NE.OR P1, PT, R0.reuse, 0x1, !P5 ;  /* 0x000000010000780c */ /* 0x040fe40006f25670 */
[----:B------:R-:W-:-:S11]  /*0260*/  ISETP.NE.OR P0, PT, R0, 0x3, !P5 ;  /* 0x000000030000780c */ /* 0x000fd60006f05670 */
[----:B------:R-:W-:Y:S05]  /*0270*/  @P1 BRA `(.L_x_5) ;  /* 0x0000000000201947 */ /* 0x000fea0003800000 */
[----:B------:R-:W4:Y:S02]  /*0280*/  LDCU.64 UR6, c[0x0][0x348] ;  /* 0x00006900ff0677ac */ /* 0x000f240008000a00 */
[----:B----4-:R-:W-:Y:S02]  /*0290*/  UIADD3 UR10, UP1, UPT, UR6, 0x80, URZ ;  /* 0x00000080060a7890 */ /* 0x010fe4000ff3e0ff */
[----:B------:R-:W-:Y:S02]  /*02a0*/  UIADD3 UR6, UP0, UPT, UR6, 0x180, URZ ;  /* 0x0000018006067890 */ /* 0x000fe4000ff1e0ff */
[----:B------:R-:W-:Y:S02]  /*02b0*/  UIADD3.X UR11, UPT, UPT, URZ, UR7, URZ, UP1, !UPT ;  /* 0x00000007ff0b7290 */ /* 0x000fe40008ffe4ff */
[----:B------:R-:W-:-:S07]  /*02c0*/  UIADD3.X UR7, UPT, UPT, URZ, UR7, URZ, UP0, !UPT ;  /* 0x00000007ff077290 */ /* 0x000fce00087fe4ff */
[----:B------:R4:W-:Y:S02]  /*02d0*/  UTMACCTL.PF [UR10] ;  /* 0x000000000a0079b9 */ /* 0x0009e40008040000 */
[----:B------:R4:W-:Y:S02]  /*02e0*/  UTMACCTL.PF [UR6] ;  /* 0x00000000060079b9 */ /* 0x0009e40008040000 */
[----:B----4-:R-:W-:Y:S01]  /*02f0*/  NOP ;  /* 0x0000000000007918 */ /* 0x010fe20000000000 */
.L_x_5:
[----:B-1----:R-:W-:Y:S05]  /*0300*/  BSYNC.RECONVERGENT B0 ;  /* 0x0000000000007941 */ /* 0x002fea0003800200 */
.L_x_4:
[----:B------:R-:W-:Y:S04]  /*0310*/  BSSY.RECONVERGENT B0, `(.L_x_6) ;  /* 0x000000a000007945 */ /* 0x000fe80003800200 */
[----:B------:R-:W-:Y:S05]  /*0320*/  @P0 BRA `(.L_x_7) ;  /* 0x0000000000200947 */ /* 0x000fea0003800000 */
[----:B------:R-:W1:Y:S02]  /*0330*/  LDCU.64 UR6, c[0x0][0x348] ;  /* 0x00006900ff0677ac */ /* 0x000e640008000a00 */
[----:B-1----:R-:W-:Y:S02]  /*0340*/  UIADD3 UR10, UP1, UPT, UR6, 0x580, URZ ;  /* 0x00000580060a7890 */ /* 0x002fe4000ff3e0ff */
[----:B------:R-:W-:Y:S02]  /*0350*/  UIADD3 UR6, UP0, UPT, UR6, 0x680, URZ ;  /* 0x0000068006067890 */ /* 0x000fe4000ff1e0ff */
[----:B------:R-:W-:Y:S02]  /*0360*/  UIADD3.X UR11, UPT, UPT, URZ, UR7, URZ, UP1, !UPT ;  /* 0x00000007ff0b7290 */ /* 0x000fe40008ffe4ff */
[----:B------:R-:W-:-:S07]  /*0370*/  UIADD3.X UR7, UPT, UPT, URZ, UR7, URZ, UP0, !UPT ;  /* 0x00000007ff077290 */ /* 0x000fce00087fe4ff */
[----:B------:R1:W-:Y:S02]  /*0380*/  UTMACCTL.PF [UR10] ;  /* 0x000000000a0079b9 */ /* 0x0003e40008040000 */
[----:B------:R1:W-:Y:S02]  /*0390*/  UTMACCTL.PF [UR6] ;  /* 0x00000000060079b9 */ /* 0x0003e40008040000 */
[----:B-1----:R-:W-:Y:S01]  /*03a0*/  NOP ;  /* 0x0000000000007918 */ /* 0x002fe20000000000 */
.L_x_7:
[----:B------:R-:W-:Y:S05]  /*03b0*/  BSYNC.RECONVERGENT B0 ;  /* 0x0000000000007941 */ /* 0x000fea0003800200 */
.L_x_6:
[----:B------:R-:W1:Y:S01]  /*03c0*/  LDCU.64 UR6, c[0x0][0x888] ;  /* 0x00011100ff0677ac */ /* 0x000e620008000a00 */
[----:B------:R-:W-:Y:S02]  /*03d0*/  UISETP.EQ.U32.AND UP1, UPT, UR4, URZ, UPT ;  /* 0x000000ff0400728c */ /* 0x000fe4000bf22070 */
[----:B------:R-:W-:Y:S02]  /*03e0*/  UPLOP3.LUT UP2, UPT, UPT, UPT, UPT, 0x80, 0x8 ;  /* 0x000000000008789c */ /* 0x000fe40003f4f070 */
[----:B-1----:R-:W-:-:S04]  /*03f0*/  UISETP.NE.U32.AND UP0, UPT, UR6, URZ, UPT ;  /* 0x000000ff0600728c */ /* 0x002fc8000bf05070 */
[----:B------:R-:W-:-:S04]  /*0400*/  UISETP.NE.AND.EX UP0, UPT, UR7, URZ, UPT, UP0 ;  /* 0x000000ff0700728c */ /* 0x000fc8000bf05300 */
[----:B------:R-:W-:-:S04]  /*0410*/  UISETP.EQ.OR.EX UP3, UPT, UR5, URZ, !UP0, UP1 ;  /* 0x000000ff0500728c */ /* 0x000fc8000c762710 */
[----:B------:R-:W-:-:S05]  /*0420*/  UP2UR UR45, UPR, URZ, 0x8 ;  /* 0x00000008ff2d7883 */ /* 0x000fca0008000000 */
[----:B------:R-:W-:Y:S07]  /*0430*/  BRA.U !UP3, `(.L_x_8) ;  /* 0x000000010b207547 */ /* 0x000fee000b800000 */
[----:B------:R-:W-:Y:S01]  /*0440*/  UISETP.NE.U32.AND UP2, UPT, UR4, URZ, UPT ;  /* 0x000000ff0400728c */ /* 0x000fe2000bf45070 */
[----:B------:R-:W-:Y:S01]  /*0450*/  FSETP.NEU.AND P0, PT, RZ, UR38, PT ;  /* 0x00000026ff007c0b */ /* 0x000fe2000bf0d000 */
[----:B------:R-:W-:Y:S02]  /*0460*/  USEL UR4, URZ, 0xffffffff, UP0 ;  /* 0xffffffffff047887 */ /* 0x000fe40008000000 */
[----:B------:R-:W-:-:S10]  /*0470*/  UISETP.NE.AND.EX UP2, UPT, UR5, URZ, UPT, UP2 ;  /* 0x000000ff0500728c */ /* 0x000fd4000bf45320 */
[----:B------:R-:W-:Y:S01]  /*0480*/  VOTEU.ANY UP1, P0 ;  /* 0x0000000000ff7886 */ /* 0x000fe20000020100 */
[----:B------:R-:W-:-:S04]  /*0490*/  @!UP2 USEL UR4, URZ, 0xffffffff, UP1 ;  /* 0xffffffffff04a887 */ /* 0x000fc80008800000 */
[----:B------:R-:W-:-:S04]  /*04a0*/  ULOP3.LUT UR4, UR4, 0x1, URZ, 0xc0, !UPT ;  /* 0x0000000104047892 */ /* 0x000fc8000f8ec0ff */
[----:B------:R-:W-:-:S11]  /*04b0*/  UISETP.NE.U32.AND UP2, UPT, UR4, 0x1, UPT ;  /* 0x000000010400788c */ /* 0x000fd6000bf45070 */
.L_x_8:
[----:B------:R-:W1:Y:S01]  /*04c0*/  SHFL.IDX PT, R2, R199, RZ, 0x1f ;  /* 0x00001fffc7027589 */ /* 0x000e6200000e0000 */
[----:B------:R-:W-:-:S04]  /*04d0*/  UISETP.NE.AND UP1, UPT, UR8, 0x2, UPT ;  /* 0x000000020800788c */ /* 0x000fc8000bf25270 */
[----:B------:R-:W-:Y:S01]  /*04e0*/  USEL UR6, URZ, 0x1, UP1 ;  /* 0x00000001ff067887 */ /* 0x000fe20008800000 */
[----:B-1----:R-:W-:-:S13]  /*04f0*/  ISETP.NE.AND P0, PT, R2, RZ, PT ;  /* 0x000000ff0200720c */ /* 0x002fda0003f05270 */
[----:B------:R-:W-:Y:S05]  /*0500*/  @P0 BRA `(.L_x_9) ;  /* 0x00000004002c0947 */ /* 0x000fea0003800000 */
[----:B------:R-:W-:Y:S01]  /*0510*/  ELECT P0, URZ, PT ;  /* 0x0000000000ff782f */ /* 0x000fe20003800000 */
[----:B------:R-:W-:-:S12]  /*0520*/  BSSY.RECONVERGENT B0, `(.L_x_9) ;  /* 0x0000049000007945 */ /* 0x000fd80003800200 */
[----:B------:R-:W-:Y:S05]  /*0530*/  @!P0 BRA `(.L_x_10) ;  /* 0x00000004001c8947 */ /* 0x000fea0003800000 */
[----:B------:R-:W1:Y:S01]  /*0540*/  S2UR UR5, SR_CgaCtaId ;  /* 0x00000000000579c3 */ /* 0x000e620000008800 */
[----:B------:R-:W-:Y:S01]  /*0550*/  UMOV UR7, 0x400 ;  /* 0x0000040000077882 */ /* 0x000fe20000000000 */
[----:B------:R-:W-:Y:S02]  /*0560*/  UMOV UR4, 0x1 ;  /* 0x0000000100047882 */ /* 0x000fe40000000000 */
[----:B------:R-:W-:-:S04]  /*0570*/  UIADD3 UR10, UPT, UPT, -UR4, 0x100000, URZ ;  /* 0x00100000040a7890 */ /* 0x000fc8000fffe1ff */
[----:B------:R-:W-:Y:S02]  /*0580*/  USHF.L.U32 UR11, UR10, 0xb, URZ ;  /* 0x0000000b0a0b7899 */ /* 0x000fe400080006ff */
[----:B------:R-:W-:Y:S02]  /*0590*/  USHF.L.U32 UR10, UR10, 0x1, URZ ;  /* 0x000000010a0a7899 */ /* 0x000fe400080006ff */
[----:B-1----:R-:W-:Y:S01]  /*05a0*/  ULEA UR5, UR5, UR7, 0x18 ;  /* 0x0000000705057291 */ /* 0x002fe2000f8ec0ff */
[----:B------:R-:W1:Y:S11]  /*05b0*/  FENCE.VIEW.ASYNC.S ;  /* 0x00000000000073c6 */ /* 0x000e760000000000 */
[----:B-1----:R1:W4:Y:S01]  /*05c0*/  SYNCS.EXCH.64 URZ, [UR5], UR10 ;  /* 0x0000000a05ff75b2 */ /* 0x0023220008000100 */
[----:B------:R1:W1:Y:S01]  /*05d0*/  SYNCS.EXCH.64 URZ, [UR5+0xf8], UR10 ;  /* 0x0000f80a05ff75b2 */ /* 0x0002620008000100 */
        /* <DEDUP_REMOVED lines=60> */
[----:B----4-:R-:W-:Y:S01]  /*09a0*/  NOP ;  /* 0x0000000000007918 */ /* 0x010fe20000000000 */
.L_x_10:
[----:B-1----:R-:W-:Y:S05]  /*09b0*/  BSYNC.RECONVERGENT B0 ;  /* 0x0000000000007941 */ /* 0x002fea0003800200 */
.L_x_9:
[----:B------:R-:W1:Y:S01]  /*09c0*/  SHFL.IDX PT, R2, R199, RZ, 0x1f ;  /* 0x00001fffc7027589 */ /* 0x000e6200000e0000 */
[----:B------:R-:W-:Y:S01]  /*09d0*/  NOP ;  /* 0x0000000000007918 */ /* 0x000fe20000000000 */
[----:B-1----:R-:W-:-:S13]  /*09e0*/  ISETP.NE.AND P0, PT, R2, 0x1, PT ;  /* 0x000000010200780c */ /* 0x002fda0003f05270 */
[----:B------:R-:W-:Y:S05]  /*09f0*/  @P0 BRA `(.L_x_11) ;  /* 0x0000000000400947 */ /* 0x000fea0003800000 */
[----:B------:R-:W1:Y:S01]  /*0a00*/  S2UR UR7, SR_CgaCtaId ;  /* 0x00000000000779c3 */ /* 0x000e620000008800 */
[----:B------:R-:W-:Y:S01]  /*0a10*/  UMOV UR9, 0x400 ;  /* 0x0000040000097882 */ /* 0x000fe20000000000 */
[----:B------:R-:W-:Y:S01]  /*0a20*/  UMOV UR5, 0x20 ;  /* 0x0000002000057882 */ /* 0x000fe20000000000 */
[----:B------:R-:W-:Y:S01]  /*0a30*/  UMOV UR4, 0x80 ;  /* 0x0000008000047882 */ /* 0x000fe20000000000 */
[----:B------:R-:W-:-:S04]  /*0a40*/  UIADD3 UR10, UPT, UPT, -UR5, 0x100000, URZ ;  /* 0x00100000050a7890 */ /* 0x000fc8000fffe1ff */
[----:B------:R-:W-:Y:S02]  /*0a50*/  USHF.L.U32 UR11, UR10, 0xb, URZ ;  /* 0x0000000b0a0b7899 */ /* 0x000fe400080006ff */
[----:B------:R-:W-:Y:S02]  /*0a60*/  USHF.L.U32 UR10, UR10, 0x1, URZ ;  /* 0x000000010a0a7899 */ /* 0x000fe400080006ff */
[----:B------:R-:W-:-:S04]  /*0a70*/  UIADD3 UR4, UPT, UPT, -UR4, 0x100000, URZ ;  /* 0x0010000004047890 */ /* 0x000fc8000fffe1ff */
[----:B------:R-:W-:Y:S02]  /*0a80*/  USHF.L.U32 UR5, UR4, 0xb, URZ ;  /* 0x0000000b04057899 */ /* 0x000fe400080006ff */
[----:B------:R-:W-:Y:S01]  /*0a90*/  USHF.L.U32 UR4, UR4, 0x1, URZ ;  /* 0x0000000104047899 */ /* 0x000fe200080006ff */
[----:B------:R-:W-:Y:S01]  /*0aa0*/  ELECT P0, URZ, PT ;  /* 0x0000000000ff782f */ /* 0x000fe20003800000 */
[----:B-1----:R-:W-:Y:S01]  /*0ab0*/  ULEA UR7, UR7, UR9, 0x18 ;  /* 0x0000000907077291 */ /* 0x002fe2000f8ec0ff */
[----:B------:R-:W1:Y:S11]  /*0ac0*/  FENCE.VIEW.ASYNC.S ;  /* 0x00000000000073c6 */ /* 0x000e760000000000 */
[----:B-1----:R1:W4:Y:S01]  /*0ad0*/  SYNCS.EXCH.64 URZ, [UR7+0x1f0], UR10 ;  /* 0x0001f00a07ff75b2 */ /* 0x0023220008000100 */
[----:B------:R1:W1:Y:S01]  /*0ae0*/  SYNCS.EXCH.64 URZ, [UR7+0x1f8], UR4 ;  /* 0x0001f80407ff75b2 */ /* 0x0002620008000100 */
[----:B------:R-:W-:Y:S01]  /*0af0*/  NOP ;  /* 0x0000000000007918 */ /* 0x000fe20000000000 */
.L_x_11:
[----:B------:R-:W2:Y:S01]  /*0b00*/  SHFL.IDX PT, R2, R199, RZ, 0x1f ;  /* 0x00001fffc7027589 */ /* 0x000ea200000e0000 */
[----:B------:R-:W-:Y:S01]  /*0b10*/  NOP ;  /* 0x0000000000007918 */ /* 0x000fe20000000000 */
[----:B--2---:R-:W-:-:S13]  /*0b20*/  ISETP.NE.AND P0, PT, R2, 0x3, PT ;  /* 0x000000030200780c */ /* 0x004fda0003f05270 */
[----:B------:R-:W-:Y:S05]  /*0b30*/  @P0 BRA `(.L_x_12) ;  /* 0x0000000000300947 */ /* 0x000fea0003800000 */
[----:B-1----:R-:W1:Y:S01]  /*0b40*/  S2UR UR5, SR_CgaCtaId ;  /* 0x00000000000579c3 */ /* 0x002e620000008800 */
[----:B------:R-:W-:Y:S01]  /*0b50*/  UMOV UR7, 0x400 ;  /* 0x0000040000077882 */ /* 0x000fe20000000000 */
[----:B------:R-:W-:Y:S01]  /*0b60*/  UMOV UR4, 0x20 ;  /* 0x0000002000047882 */ /* 0x000fe20000000000 */
[----:B------:R-:W-:Y:S01]  /*0b70*/  ELECT P0, URZ, PT ;  /* 0x0000000000ff782f */ /* 0x000fe20003800000 */
[----:B------:R-:W-:-:S04]  /*0b80*/  UIADD3 UR10, UPT, UPT, -UR4, 0x100000, URZ ;  /* 0x00100000040a7890 */ /* 0x000fc8000fffe1ff */
[----:B------:R-:W-:Y:S02]  /*0b90*/  USHF.L.U32 UR11, UR10, 0xb, URZ ;  /* 0x0000000b0a0b7899 */ /* 0x000fe400080006ff */
[----:B------:R-:W-:Y:S02]  /*0ba0*/  USHF.L.U32 UR10, UR10, 0x1, URZ ;  /* 0x000000010a0a7899 */ /* 0x000fe400080006ff */
[----:B-1----:R-:W-:Y:S01]  /*0bb0*/  ULEA UR5, UR5, UR7, 0x18 ;  /* 0x0000000705057291 */ /* 0x002fe2000f8ec0ff */
[----:B------:R-:W1:Y:S11]  /*0bc0*/  FENCE.VIEW.ASYNC.S ;  /* 0x00000000000073c6 */ /* 0x000e760000000000 */
[----:B-1----:R2:W1:Y:S01]  /*0bd0*/  SYNCS.EXCH.64 URZ, [UR5+0x200], UR10 ;  /* 0x0002000a05ff75b2 */ /* 0x0024620008000100 */
[----:B------:R2:W1:Y:S02]  /*0be0*/  SYNCS.EXCH.64 URZ, [UR5+0x208], UR10 ;  /* 0x0002080a05ff75b2 */ /* 0x0004640008000100 */
[----:B--2---:R-:W-:Y:S01]  /*0bf0*/  NOP ;  /* 0x0000000000007918 */ /* 0x004fe20000000000 */
.L_x_12:
[----:B------:R-:W2:Y:S01]  /*0c00*/  SHFL.IDX PT, R2, R199, RZ, 0x1f ;  /* 0x00001fffc7027589 */ /* 0x000ea200000e0000 */
[----:B------:R-:W-:Y:S01]  /*0c10*/  NOP ;  /* 0x0000000000007918 */ /* 0x000fe20000000000 */
[----:B--2---:R-:W-:-:S13]  /*0c20*/  ISETP.NE.AND P0, PT, R2, 0x4, PT ;  /* 0x000000040200780c */ /* 0x004fda0003f05270 */
[----:B------:R-:W-:Y:S05]  /*0c30*/  @P0 BRA `(.L_x_13) ;  /* 0x00000000004c0947 */ /* 0x000fea0003800000 */
[----:B-1----:R-:W1:Y:S01]  /*0c40*/  S2UR UR5, SR_CgaCtaId ;  /* 0x00000000000579c3 */ /* 0x002e620000008800 */
[----:B------:R-:W-:Y:S01]  /*0c50*/  UMOV UR9, 0x100 ;  /* 0x0000010000097882 */ /* 0x000fe20000000000 */
[----:B------:R-:W-:Y:S01]  /*0c60*/  UMOV UR7, 0x400 ;  /* 0x0000040000077882 */ /* 0x000fe20000000000 */
[----:B------:R-:W-:Y:S01]  /*0c70*/  USEL UR9, UR9, 0xe0, UP2 ;  /* 0x000000e009097887 */ /* 0x000fe20009000000 */
[----:B------:R-:W-:Y:S01]  /*0c80*/  UMOV UR4, 0x1 ;  /* 0x0000000100047882 */ /* 0x000fe20000000000 */
[----:B------:R-:W-:Y:S01]  /*0c90*/  ELECT P0, URZ, PT ;  /* 0x0000000000ff782f */ /* 0x000fe20003800000 */
[----:B------:R-:W-:-:S04]  /*0ca0*/  UIADD3 UR10, UPT, UPT, -UR4, 0x100000, URZ ;  /* 0x00100000040a7890 */ /* 0x000fc8000fffe1ff */
[----:B------:R-:W-:Y:S02]  /*0cb0*/  USHF.L.U32 UR11, UR10, 0xb, URZ ;  /* 0x0000000b0a0b7899 */ /* 0x000fe400080006ff */
[----:B------:R-:W-:Y:S02]  /*0cc0*/  USHF.L.U32 UR10, UR10, 0x1, URZ ;  /* 0x000000010a0a7899 */ /* 0x000fe400080006ff */
[----:B------:R-:W-:-:S04]  /*0cd0*/  UIADD3 UR12, UPT, UPT, -UR9, 0x100000, URZ ;  /* 0x00100000090c7890 */ /* 0x000fc8000fffe1ff */
[----:B------:R-:W-:Y:S02]  /*0ce0*/  USHF.L.U32 UR13, UR12, 0xb, URZ ;  /* 0x0000000b0c0d7899 */ /* 0x000fe400080006ff */
[----:B------:R-:W-:Y:S02]  /*0cf0*/  USHF.L.U32 UR12, UR12, 0x1, URZ ;  /* 0x000000010c0c7899 */ /* 0x000fe400080006ff */
[----:B-1----:R-:W-:Y:S01]  /*0d00*/  ULEA UR5, UR5, UR7, 0x18 ;  /* 0x0000000705057291 */ /* 0x002fe2000f8ec0ff */
[----:B------:R-:W1:Y:S11]  /*0d10*/  FENCE.VIEW.ASYNC.S ;  /* 0x00000000000073c6 */ /* 0x000e760000000000 */
[----:B-1----:R2:W1:Y:S01]  /*0d20*/  SYNCS.EXCH.64 URZ, [UR5+0x210], UR10 ;  /* 0x0002100a05ff75b2 */ /* 0x0024620008000100 */
[----:B------:R2:W1:Y:S01]  /*0d30*/  SYNCS.EXCH.64 URZ, [UR5+0x220], UR12 ;  /* 0x0002200c05ff75b2 */ /* 0x0004620008000100 */
[----:B------:R2:W1:Y:S01]  /*0d40*/  SYNCS.EXCH.64 URZ, [UR5+0x218], UR10 ;  /* 0x0002180a05ff75b2 */ /* 0x0004620008000100 */
[----:B------:R2:W1:Y:S02]  /*0d50*/  SYNCS.EXCH.64 URZ, [UR5+0x228], UR12 ;  /* 0x0002280c05ff75b2 */ /* 0x0004640008000100 */
[----:B--2---:R-:W-:Y:S01]  /*0d60*/  NOP ;  /* 0x0000000000007918 */ /* 0x004fe20000000000 */
.L_x_13:
[----:B------:R-:W2:Y:S01]  /*0d70*/  SHFL.IDX PT, R2, R199, RZ, 0x1f ;  /* 0x00001fffc7027589 */ /* 0x000ea200000e0000 */
[----:B------:R-:W-:Y:S01]  /*0d80*/  NOP ;  /* 0x0000000000007918 */ /* 0x000fe20000000000 */
[----:B--2---:R-:W-:-:S13]  /*0d90*/  ISETP.NE.AND P0, PT, R2, 0x5, PT ;  /* 0x000000050200780c */ /* 0x004fda0003f05270 */
[----:B------:R-:W-:Y:S05]  /*0da0*/  @P0 BRA `(.L_x_14) ;  /* 0x0000000000580947 */ /* 0x000fea0003800000 */
[----:B-1----:R-:W1:Y:S01]  /*0db0*/  S2UR UR7, SR_CgaCtaId ;  /* 0x00000000000779c3 */ /* 0x002e620000008800 */
        /* <DEDUP_REMOVED lines=12> */
[----:B-1----:R2:W1:Y:S01]  /*0e80*/  SYNCS.EXCH.64 URZ, [UR7+0x230], UR10 ;  /* 0x0002300a07ff75b2 */ /* 0x0024620008000100 */
[----:B------:R2:W1:Y:S01]  /*0e90*/  SYNCS.EXCH.64 URZ, [UR7+0x250], UR4 ;  /* 0x0002500407ff75b2 */ /* 0x0004620008000100 */
[----:B------:R2:W1:Y:S01]  /*0ea0*/  SYNCS.EXCH.64 URZ, [UR7+0x238], UR10 ;  /* 0x0002380a07ff75b2 */ /* 0x0004620008000100 */
[----:B------:R2:W1:Y:S01]  /*0eb0*/  SYNCS.EXCH.64 URZ, [UR7+0x258], UR4 ;  /* 0x0002580407ff75b2 */ /* 0x0004620008000100 */
[----:B------:R2:W1:Y:S01]  /*0ec0*/  SYNCS.EXCH.64 URZ, [UR7+0x240], UR10 ;  /* 0x0002400a07ff75b2 */ /* 0x0004620008000100 */
[----:B------:R2:W1:Y:S01]  /*0ed0*/  SYNCS.EXCH.64 URZ, [UR7+0x260], UR4 ;  /* 0x0002600407ff75b2 */ /* 0x0004620008000100 */
[----:B------:R2:W1:Y:S01]  /*0ee0*/  SYNCS.EXCH.64 URZ, [UR7+0x248], UR10 ;  /* 0x0002480a07ff75b2 */ /* 0x0004620008000100 */
[----:B------:R2:W1:Y:S02]  /*0ef0*/  SYNCS.EXCH.64 URZ, [UR7+0x268], UR4 ;  /* 0x0002680407ff75b2 */ /* 0x0004640008000100 */
[----:B--2---:R-:W-:Y:S01]  /*0f00*/  NOP ;  /* 0x0000000000007918 */ /* 0x004fe20000000000 */
.L_x_14:
        /* <DEDUP_REMOVED lines=18> */
.L_x_15:
[----:B-1----:R-:W1:Y:S01]  /*1030*/  S2UR UR5, SR_CTAID.X ;  /* 0x00000000000579c3 */ /* 0x002e620000002500 */
[----:B------:R-:W-:-:S05]  /*1040*/  CS2R.32 R195, SR_CgaSize ;  /* 0x0000000000c37805 */ /* 0x000fca0000008a00 */
[----:B------:R-:W-:-:S05]  /*1050*/  IMAD R195, R195, -0xa0, RZ ;  /* 0xffffff60c3c37824 */ /* 0x000fca00078e02ff */
[----:B------:R-:W-:-:S14]  /*1060*/  R2UR UR9, R195 ;  /* 0x00000000c30972ca */ /* 0x000fdc00000e0000 */
[----:B------:R-:W2:Y:S01]  /*1070*/  LDCU UR9, c[0x0][UR9+0x2b0] ;  /* 0x00005600090977ac */ /* 0x000ea20008000800 */
[----:B------:R-:W-:Y:S01]  /*1080*/  NOP ;  /* 0x0000000000007918 */ /* 0x000fe20000000000 */
[----:B------:R-:W-:-:S05]  /*1090*/  CS2R.32 R195, SR_CgaSize ;  /* 0x0000000000c37805 */ /* 0x000fca0000008a00 */
[----:B------:R-:W-:-:S05]  /*10a0*/  IMAD R195, R195, -0xa0, RZ ;  /* 0xffffff60c3c37824 */ /* 0x000fca00078e02ff */
[----:B------:R-:W-:-:S14]  /*10b0*/  R2UR UR7, R195 ;  /* 0x00000000c30772ca */ /* 0x000fdc00000e0000 */
[----:B------:R-:W3:Y:S01]  /*10c0*/  LDCU UR7, c[0x0][UR7+0x2b4] ;  /* 0x00005680070777ac */ /* 0x000ee20008000800 */
[----:B------:R-:W4:Y:S08]  /*10d0*/  S2UR UR4, SR_CTAID.Y ;  /* 0x00000000000479c3 */ /* 0x000f300000002600 */
[----:B------:R-:W3:Y:S01]  /*10e0*/  LDC R9, c[0x0][0xb24] ;  /* 0x0002c900ff097b82 */ /* 0x000ee20000000800 */
[----:B-1----:R-:W-:-:S02]  /*10f0*/  I2FP.F32.U32 R5, UR5 ;  /* 0x0000000500057c45 */ /* 0x002fc40008201000 */
[----:B------:R-:W-:-:S05]  /*1100*/  CS2R.32 R3, SR_CgaSize ;  /* 0x0000000000037805 */ /* 0x000fca0000008a00 */
[----:B------:R-:W-:-:S06]  /*1110*/  IMAD R3, R3, -0xa0, RZ ;  /* 0xffffff6003037824 */ /* 0x000fcc00078e02ff */
[----:B------:R-:W1:Y:S01]  /*1120*/  LDC R3, c[0x0][R3+0x2a0] ;  /* 0x0000a80003037b82 */ /* 0x000e620000000800 */
[----:B------:R-:W-:Y:S01]  /*1130*/  MOV R195, UR5 ;  /* 0x0000000500c37c02 */ /* 0x000fe20008000f00 */
[----:B--2---:R-:W-:Y:S01]  /*1140*/  FMUL R5, R5, UR9 ;  /* 0x0000000905057c20 */ /* 0x004fe20008400000 */
[----:B----4-:R-:W-:Y:S02]  /*1150*/  I2FP.F32.U32 R4, UR4 ;  /* 0x0000000400047c45 */ /* 0x010fe40008201000 */
[----:B------:R-:W-:-:S05]  /*1160*/  CS2R.32 R2, SR_CgaSize ;  /* 0x0000000000027805 */ /* 0x000fca0000008a00 */
[----:B------:R-:W-:-:S06]  /*1170*/  IMAD R2, R2, -0xa0, RZ ;  /* 0xffffff6002027824 */ /* 0x000fcc00078e02ff */
[----:B------:R-:W2:Y:S01]  /*1180*/  LDC R2, c[0x0][R2+0x2a4] ;  /* 0x0000a90002027b82 */ /* 0x000ea20000000800 */
[----:B------:R-:W4:Y:S01]  /*1190*/  F2I.U32.TRUNC.NTZ R192, R5 ;  /* 0x0000000500c07305 */ /* 0x000f22000020f000 */
[----:B------:R-:W-:Y:S01]  /*11a0*/  MOV R193, UR4 ;  /* 0x0000000400c17c02 */ /* 0x000fe20008000f00 */
[----:B---3--:R-:W-:-:S05]  /*11b0*/  FMUL R4, R4, UR7 ;  /* 0x0000000704047c20 */ /* 0x008fca0008400000 */
[----:B------:R-:W-:Y:S01]  /*11c0*/  BAR.SYNC.DEFER_BLOCKING 0x0 ;  /* 0x0000000000007b1d */ /* 0x000fe20000010000 */
[----:B------:R-:W-:-:S05]  /*11d0*/  ISETP.GE.AND P0, PT, R9, 0x1, PT ;  /* 0x000000010900780c */ /* 0x000fca0003f06270 */
[----:B------:R-:W3:Y:S02]  /*11e0*/  F2I.U32.TRUNC.NTZ R177, R4 ;  /* 0x0000000400b17305 */ /* 0x000ee4000020f000 */
[----:B------:R-:W2:Y:S01]  /*11f0*/  S2UR UR36, SR_CTAID.Z ;  /* 0x00000000002479c3 */ /* 0x000ea20000002700 */
[----:B----4-:R-:W-:-:S05]  /*1200*/  IADD3 R192, PT, PT, -R192, RZ, RZ ;  /* 0x000000ffc0c07210 */ /* 0x010fca0007ffe1ff */
[----:B-1----:R-:W-:Y:S01]  /*1210*/  IMAD R192, R3, R192, UR5 ;  /* 0x0000000503c07e24 */ /* 0x002fe2000f8e02c0 */
[----:B---3--:R-:W-:-:S05]  /*1220*/  IADD3 R177, PT, PT, -R177, RZ, RZ ;  /* 0x000000ffb1b17210 */ /* 0x008fca0007ffe1ff */
[----:B--2---:R-:W-:Y:S01]  /*1230*/  IMAD R177, R2, R177, UR4 ;  /* 0x0000000402b17e24 */ /* 0x004fe2000f8e02b1 */
[----:B------:R-:W-:Y:S06]  /*1240*/  @!P0 BRA `(.L_x_16) ;  /* 0x0000000000b88947 */ /* 0x000fec0003800000 */
[----:B------:R-:W1:Y:S01]  /*1250*/  LDC.64 R4, c[0x0][0xb18] ;  /* 0x0002c600ff047b82 */ /* 0x000e620000000a00 */
[----:B------:R-:W-:-:S07]  /*1260*/  ISETP.NE.AND P0, PT, R9, 0x1, PT ;  /* 0x000000010900780c */ /* 0x000fce0003f05270 */
[----:B------:R-:W2:Y:S08]  /*1270*/  LDC R10, c[0x0][0xb0c] ;  /* 0x0002c300ff0a7b82 */ /* 0x000eb00000000800 */
[----:B------:R-:W3:Y:S08]  /*1280*/  LDC R11, c[0x0][0x370] ;  /* 0x0000dc00ff0b7b82 */ /* 0x000ef00000000800 */
[----:B------:R-:W4:Y:S01]  /*1290*/  LDC R12, c[0x0][0x374] ;  /* 0x0000dd00ff0c7b82 */ /* 0x000f220000000800 */
[----:B-1----:R-:W-:-:S07]  /*12a0*/  ISETP.NE.AND P1, PT, R4, 0x1, PT ;  /* 0x000000010400780c */ /* 0x002fce0003f25270 */
[----:B------:R-:W3:Y:S01]  /*12b0*/  LDC.64 R6, c[0x0][0xb10] ;  /* 0x0002c400ff067b82 */ /* 0x000ee20000000a00 */
[----:B--2---:R-:W-:-:S07]  /*12c0*/  ISETP.NE.AND P2, PT, R10, 0x1, PT ;  /* 0x000000010a00780c */ /* 0x004fce0003f45270 */
[----:B------:R-:W1:Y:S08]  /*12d0*/  LDC R8, c[0x0][0xb20] ;  /* 0x0002c800ff087b82 */ /* 0x000e700000000800 */
[----:B------:R-:W2:Y:S01]  /*12e0*/  LDC.64 R2, c[0x0][0xb28] ;  /* 0x0002ca00ff027b82 */ /* 0x000ea20000000a00 */
[----:B----4-:R-:W-:-:S04]  /*12f0*/  IMAD.HI.U32 R13, R12, R5, RZ ;  /* 0x000000050c0d7227 */ /* 0x010fc800078e00ff */
[----:B------:R-:W-:-:S04]  /*1300*/  IMAD.HI.U32 R5, R193, R5, RZ ;  /* 0x00000005c1057227 */ /* 0x000fc800078e00ff */
[----:B---3--:R-:W-:-:S04]  /*1310*/  IMAD.HI.U32 R14, R11, R6, RZ ;  /* 0x000000060b0e7227 */ /* 0x008fc800078e00ff */
[----:B------:R-:W-:Y:S01]  /*1320*/  IMAD.HI.U32 R16, R195, R6, RZ ;  /* 0x00000006c3107227 */ /* 0x000fe200078e00ff */
[-C--:B------:R-:W-:Y:S02]  /*1330*/  @P2 SHF.R.U32.HI R11, RZ, R7.reuse, R14 ;  /* 0x00000007ff0b2219 */ /* 0x080fe4000001160e */
[-C--:B-1----:R-:W-:Y:S02]  /*1340*/  @P1 SHF.R.U32.HI R12, RZ, R8.reuse, R13 ;  /* 0x00000008ff0c1219 */ /* 0x082fe4000001160d */
[----:B------:R-:W-:Y:S02]  /*1350*/  SHF.R.U32.HI R8, RZ, R8, R5 ;  /* 0x00000008ff087219 */ /* 0x000fe40000011605 */
[----:B------:R-:W-:Y:S02]  /*1360*/  SHF.R.U32.HI R16, RZ, R7, R16 ;  /* 0x00000007ff107219 */ /* 0x000fe40000011610 */
[----:B------:R-:W-:Y:S01]  /*1370*/  SEL R5, R193, R8, !P1 ;  /* 0x00000008c1057207 */ /* 0x000fe20004800000 */
[----:B--2---:R-:W-:Y:S01]  /*1380*/  IMAD.HI.U32 R14, R12, R2, RZ ;  /* 0x000000020c0e7227 */ /* 0x004fe200078e00ff */
[----:B------:R-:W-:-:S03]  /*1390*/  SEL R7, R195, R16, !P2 ;  /* 0x00000010c3077207 */ /* 0x000fc60005000000 */
[----:B------:R-:W-:Y:S01]  /*13a0*/  IMAD.HI.U32 R6, R11, R2, RZ ;  /* 0x000000020b067227 */ /* 0x000fe200078e00ff */
[----:B------:R-:W-:-:S04]  /*13b0*/  @P0 SHF.R.U32.HI R12, RZ, R3, R14 ;  /* 0x00000003ff0c0219 */ /* 0x000fc8000001160e */
[----:B------:R-:W-:Y:S01]  /*13c0*/  @P0 SHF.R.U32.HI R11, RZ, R3, R6 ;  /* 0x00000003ff0b0219 */ /* 0x000fe20000011606 */
[----:B------:R-:W-:-:S04]  /*13d0*/  IMAD R12, R12, R9, RZ ;  /* 0x000000090c0c7224 */ /* 0x000fc800078e02ff */
[----:B------:R-:W-:Y:S01]  /*13e0*/  IMAD R6, R11, R9, RZ ;  /* 0x000000090b067224 */ /* 0x000fe200078e02ff */
[----:B------:R-:W-:-:S04]  /*13f0*/  ISETP.GE.AND P1, PT, R5, R12, PT ;  /* 0x0000000c0500720c */ /* 0x000fc80003f26270 */
[----:B------:R-:W-:Y:S01]  /*1400*/  ISETP.GE.OR P1, PT, R7, R6, P1 ;  /* 0x000000060700720c */ /* 0x000fe20000f26670 */
[----:B------:R-:W-:-:S05]  /*1410*/  IMAD.HI.U32 R6, R5, R2, RZ ;  /* 0x0000000205067227 */ /* 0x000fca00078e00ff */
[----:B------:R-:W-:-:S04]  /*1420*/  SHF.R.U32.HI R6, RZ, R3, R6 ;  /* 0x00000003ff067219 */ /* 0x000fc80000011606 */
[----:B------:R-:W-:-:S03]  /*1430*/  SEL R6, R5, R6, !P0 ;  /* 0x0000000605067207 */ /* 0x000fc60004000000 */
[----:B------:R-:W-:Y:S01]  /*1440*/  @!P1 IMAD.HI.U32 R8, R7, R2, RZ ;  /* 0x0000000207089227 */ /* 0x000fe200078e00ff */
[----:B------:R-:W-:-:S04]  /*1450*/  IADD3 R2, PT, PT, -R6, RZ, RZ ;  /* 0x000000ff06027210 */ /* 0x000fc80007ffe1ff */
[----:B------:R-:W-:Y:S01]  /*1460*/  @!P1 SHF.R.U32.HI R8, RZ, R3, R8 ;  /* 0x00000003ff089219 */ /* 0x000fe20000011608 */
[----:B------:R-:W-:-:S03]  /*1470*/  IMAD R2, R9, R2, R5 ;  /* 0x0000000209027224 */ /* 0x000fc600078e0205 */
[----:B------:R-:W-:Y:S02]  /*1480*/  @!P1 SEL R3, R7, R8, !P0 ;  /* 0x0000000807039207 */ /* 0x000fe40004000000 */
[----:B------:R-:W-:-:S03]  /*1490*/  IADD3 R8, PT, PT, -R5, RZ, RZ ;  /* 0x000000ff05087210 */ /* 0x000fc60007ffe1ff */
[--C-:B------:R-:W-:Y:S02]  /*14a0*/  @!P1 IMAD.IADD R6, R6, 0x1, -R3.reuse ;  /* 0x0000000106069824 */ /* 0x100fe400078e0a03 */
[----:B------:R-:W-:Y:S01]  /*14b0*/  @!P1 IMAD R3, R2, R11, R3 ;  /* 0x0000000b02039224 */ /* 0x000fe200078e0203 */
[----:B------:R-:W-:Y:S01]  /*14c0*/  IADD3 R2, PT, PT, -R7, RZ, RZ ;  /* 0x000000ff07027210 */ /* 0x000fe20007ffe1ff */
[----:B------:R-:W-:Y:S02]  /*14d0*/  @!P1 IMAD R5, R6, R9, R7 ;  /* 0x0000000906059224 */ /* 0x000fe400078e0207 */
[----:B------:R-:W-:Y:S02]  /*14e0*/  IMAD R8, R4, R8, R193 ;  /* 0x0000000804087224 */ /* 0x000fe400078e02c1 */
[----:B------:R-:W-:Y:S02]  /*14f0*/  @!P1 IMAD.MOV.U32 R7, RZ, RZ, R3 ;  /* 0x000000ffff079224 */ /* 0x000fe400078e0003 */
[----:B------:R-:W-:-:S02]  /*1500*/  IMAD R2, R10, R2, R195 ;  /* 0x000000020a027224 */ /* 0x000fc400078e02c3 */
[----:B------:R-:W-:Y:S02]  /*1510*/  IMAD R193, R5, R4, R8 ;  /* 0x0000000405c17224 */ /* 0x000fe400078e0208 */
[----:B------:R-:W-:Y:S02]  /*1520*/  IMAD R195, R7, R10, R2 ;  /* 0x0000000a07c37224 */ /* 0x000fe400078e0202 */
.L_x_16:
[----:B------:R-:W1:Y:S01]  /*1530*/  LDCU UR4, c[0x0][0xb30] ;  /* 0x00016600ff0477ac */ /* 0x000e620008000800 */
[----:B------:R-:W2:Y:S08]  /*1540*/  S2UR UR37, SR_CgaCtaId ;  /* 0x00000000002579c3 */ /* 0x000eb00000008800 */
[----:B------:R-:W3:Y:S01]  /*1550*/  LDC R92, c[0x0][0xb24] ;  /* 0x0002c900ff5c7b82 */ /* 0x000ee20000000800 */
[----:B-1----:R-:W-:-:S09]  /*1560*/  UISETP.NE.AND UP1, UPT, UR4, 0x1, UPT ;  /* 0x000000010400788c */ /* 0x002fd2000bf25270 */
[----:B--2---:R-:W-:Y:S05]  /*1570*/  BRA.U UP1, `(.L_x_17) ;  /* 0x0000000101407547 */ /* 0x004fea000b800000 */
[----:B------:R-:W1:Y:S08]  /*1580*/  LDC.64 R4, c[0x0][0xb10] ;  /* 0x0002c400ff047b82 */ /* 0x000e700000000a00 */
[----:B------:R-:W2:Y:S08]  /*1590*/  LDC.64 R2, c[0x0][0xb18] ;  /* 0x0002c600ff027b82 */ /* 0x000eb00000000a00 */
[----:B------:R-:W4:Y:S08]  /*15a0*/  LDC R6, c[0x0][0xb20] ;  /* 0x0002c800ff067b82 */ /* 0x000f300000000800 */
[----:B------:R-:W3:Y:S01]  /*15b0*/  LDC R8, c[0x0][0xb0c] ;  /* 0x0002c300ff087b82 */ /* 0x000ee20000000800 */
[----:B-1----:R-:W-:-:S05]  /*15c0*/  IMAD.HI.U32 R4, R195, R4, RZ ;  /* 0x00000004c3047227 */ /* 0x002fca00078e00ff */
[----:B------:R-:W-:Y:S01]  /*15d0*/  SHF.R.U32.HI R4, RZ, R5, R4 ;  /* 0x00000005ff047219 */ /* 0x000fe20000011604 */
[----:B--2---:R-:W-:Y:S01]  /*15e0*/  IMAD.HI.U32 R3, R193, R3, RZ ;  /* 0x00000003c1037227 */ /* 0x004fe200078e00ff */
[----:B------:R-:W-:-:S04]  /*15f0*/  ISETP.NE.AND P0, PT, R2, 0x1, PT ;  /* 0x000000010200780c */ /* 0x000fc80003f05270 */
[----:B----4-:R-:W-:-:S04]  /*1600*/  SHF.R.U32.HI R6, RZ, R6, R3 ;  /* 0x00000006ff067219 */ /* 0x010fc80000011603 */
[----:B------:R-:W-:Y:S02]  /*1610*/  SEL R3, R193, R6, !P0 ;  /* 0x00000006c1037207 */ /* 0x000fe40004000000 */
[----:B---3--:R-:W-:-:S04]  /*1620*/  ISETP.NE.AND P1, PT, R8, 0x1, PT ;  /* 0x000000010800780c */ /* 0x008fc80003f25270 */
[----:B------:R-:W-:-:S05]  /*1630*/  SEL R4, R195, R4, !P1 ;  /* 0x00000004c3047207 */ /* 0x000fca0004800000 */
[----:B------:R-:W-:Y:S02]  /*1640*/  IMAD.IADD R5, R3, 0x1, -R4 ;  /* 0x0000000103057824 */ /* 0x000fe400078e0a04 */
[----:B------:R-:W-:Y:S02]  /*1650*/  IMAD.IADD R3, R4, 0x1, -R3 ;  /* 0x0000000104037824 */ /* 0x000fe400078e0a03 */
[----:B------:R-:W-:Y:S02]  /*1660*/  IMAD R195, R5, R8, R195 ;  /* 0x0000000805c37224 */ /* 0x000fe400078e02c3 */
[----:B------:R-:W-:Y:S02]  /*1670*/  IMAD R193, R3, R2, R193 ;  /* 0x0000000203c17224 */ /* 0x000fe400078e02c1 */
.L_x_17:
[----:B------:R-:W-:Y:S01]  /*1680*/  BAR.SYNC.DEFER_BLOCKING 0x0 ;  /* 0x0000000000007b1d */ /* 0x000fe20000010000 */
[----:B------:R-:W-:Y:S01]  /*1690*/  UISETP.NE.AND UP1, UPT, UR8, 0x2, UPT ;  /* 0x000000020800788c */ /* 0x000fe2000bf25270 */
[----:B------:R-:W-:Y:S02]  /*16a0*/  ISETP.NE.OR P5, PT, R0, 0x2, !P5 ;  /* 0x000000020000780c */ /* 0x000fe40006fa5670 */
[----:B------:R-:W-:-:S06]  /*16b0*/  LOP3.LUT R0, R205, 0x1f, RZ, 0xc0, !PT ;  /* 0x0000001fcd007812 */ /* 0x000fcc00078ec0ff */
[----:B------:R-:W-:Y:S05]  /*16c0*/  BRA.U UP1, `(.L_x_18) ;  /* 0x0000002101287547 */ /* 0x000fea000b800000 */
[----:B------:R-:W1:Y:S01]  /*16d0*/  LDCU UR15, c[0x0][0x38c] ;  /* 0x00007180ff0f77ac */ /* 0x000e620008000800 */
[----:B------:R-:W2:Y:S01]  /*16e0*/  LDC R9, c[0x0][0x370] ;  /* 0x0000dc00ff097b82 */ /* 0x000ea20000000800 */
[----:B------:R-:W-:Y:S01]  /*16f0*/  PLOP3.LUT P1, PT, PT, PT, UP2, 0x80, 0x8 ;  /* 0x000000000008781c */ /* 0x000fe20003f2f028 */
[----:B------:R-:W-:Y:S01]  /*1700*/  IMAD.MOV.U32 R15, RZ, RZ, 0x1 ;  /* 0x00000001ff0f7424 */ /* 0x000fe200078e00ff */
[----:B------:R-:W-:Y:S01]  /*1710*/  ISETP.EQ.OR P4, PT, R0, RZ, P5 ;  /* 0x000000ff0000720c */ /* 0x000fe20002f82670 */
[----:B------:R-:W-:Y:S01]  /*1720*/  IMAD.MOV.U32 R14, RZ, RZ, RZ ;  /* 0x000000ffff0e7224 */ /* 0x000fe200078e00ff */
[----:B------:R-:W-:Y:S02]  /*1730*/  PLOP3.LUT P1, PT, P1, PT, PT, 0x8, 0x80 ;  /* 0x000000000080781c */ /* 0x000fe40000f2e170 */
[----:B------:R-:W-:Y:S01]  /*1740*/  CS2R R12, SRZ ;  /* 0x00000000000c7805 */ /* 0x000fe2000001ff00 */
[----:B------:R-:W-:Y:S01]  /*1750*/  IMAD.MOV.U32 R10, RZ, RZ, 0x1 ;  /* 0x00000001ff0a7424 */ /* 0x000fe200078e00ff */
[----:B------:R-:W4:Y:S01]  /*1760*/  LDC R8, c[0x0][0x374] ;  /* 0x0000dd00ff087b82 */ /* 0x000f220000000800 */
[----:B------:R-:W2:Y:S01]  /*1770*/  LDCU.64 UR24, c[0x0][0x348] ;  /* 0x00006900ff1877ac */ /* 0x000ea20008000a00 */
[----:B------:R-:W-:Y:S01]  /*1780*/  UMOV UR13, URZ ;  /* 0x000000ff000d7c82 */ /* 0x000fe20008000000 */
[----:B-1----:R-:W-:-:S04]  /*1790*/  UIADD3 UR5, UPT, UPT, UR15, 0x1f, URZ ;  /* 0x0000001f0f057890 */ /* 0x002fc8000fffe0ff */
[----:B------:R-:W-:-:S04]  /*17a0*/  USHF.R.S32.HI UR4, URZ, 0x1f, UR5 ;  /* 0x0000001fff047899 */ /* 0x000fc80008011405 */
[----:B------:R-:W-:-:S04]  /*17b0*/  ULEA.HI UR4, UR4, UR5, URZ, 0x5 ;  /* 0x0000000504047291 */ /* 0x000fc8000f8f28ff */
[----:B------:R-:W-:Y:S02]  /*17c0*/  USHF.R.S32.HI UR22, URZ, 0x5, UR4 ;  /* 0x00000005ff167899 */ /* 0x000fe40008011404 */
[----:B------:R-:W-:Y:S02]  /*17d0*/  UIADD3 UR4, UPT, UPT, UR15, -0x1, URZ ;  /* 0xffffffff0f047890 */ /* 0x000fe4000fffe0ff */
[----:B------:R-:W-:Y:S02]  /*17e0*/  UISETP.LT.U32.AND UP0, UPT, UR22, 0x1f, UPT ;  /* 0x0000001f1600788c */ /* 0x000fe4000bf01070 */
[----:B------:R-:W-:Y:S02]  /*17f0*/  UISETP.GE.U32.AND UP1, UPT, UR4, -0x3f, UPT ;  /* 0xffffffc10400788c */ /* 0x000fe4000bf26070 */
[----:B------:R-:W-:Y:S02]  /*1800*/  USEL UR21, UR22, 0x1f, UP0 ;  /* 0x0000001f16157887 */ /* 0x000fe40008000000 */
[----:B------:R-:W-:-:S02]  /*1810*/  UIADD3 UR15, UPT, UPT, UR15, 0x3e, URZ ;  /* 0x0000003e0f0f7890 */ /* 0x000fc4000fffe0ff */
[----:B------:R-:W-:Y:S02]  /*1820*/  UIADD3 UR7, UPT, UPT, UR21, -0x1, URZ ;  /* 0xffffffff15077890 */ /* 0x000fe4000fffe0ff */
[----:B------:R-:W-:-:S03]  /*1830*/  UIADD3 UR14, UPT, UPT, UR22, -UR21, URZ ;  /* 0x80000015160e7290 */ /* 0x000fc6000fffe0ff */
[----:B------:R-:W-:-:S04]  /*1840*/  @UP1 UIADD3 UR7, UPT, UPT, UR21, URZ, URZ ;  /* 0x000000ff15071290 */ /* 0x000fc8000fffe0ff */
[----:B--2---:R-:W-:-:S12]  /*1850*/  UIADD3 UR7, UPT, UPT, UR7, 0x1, URZ ;  /* 0x0000000107077890 */ /* 0x004fd8000fffe0ff */
.L_x_36:
[----:B------:R-:W-:Y:S01]  /*1860*/  UISETP.NE.AND UP0, UPT, UR37, URZ, UPT ;  /* 0x000000ff2500728c */ /* 0x000fe2000bf05270 */
[----:B------:R-:W1:Y:S08]  /*1870*/  S2UR UR37, SR_CgaCtaId ;  /* 0x00000000002579c3 */ /* 0x000e700000008800 */
[----:B------:R-:W-:Y:S05]  /*1880*/  BRA.U UP0, `(.L_x_19) ;  /* 0x0000000100347547 */ /* 0x000fea000b800000 */
[----:B------:R-:W2:Y:S01]  /*1890*/  S2R R2, SR_CgaCtaId ;  /* 0x0000000000027919 */ /* 0x000ea20000008800 */
[----:B------:R-:W-:-:S04]  /*18a0*/  MOV R3, 0x400 ;  /* 0x0000040000037802 */ /* 0x000fc80000000f00 */
[----:B--2---:R-:W-:Y:S02]  /*18b0*/  LEA R3, R2, R3, 0x18 ;  /* 0x0000000302037211 */ /* 0x004fe400078ec0ff */
[----:B------:R-:W-:-:S03]  /*18c0*/  SHF.L.U32 R2, R10, 0x1f, RZ ;  /* 0x0000001f0a027819 */ /* 0x000fc600000006ff */
[----:B------:R-:W-:-:S04]  /*18d0*/  IMAD R3, R12, 0x8, R3 ;  /* 0x000000080c037824 */ /* 0x000fc800078e0203 */
[----:B------:R-:W2:Y:S02]  /*18e0*/  SYNCS.PHASECHK.TRANS64.TRYWAIT P0, [R3+URZ+0x280], R2 ;  /* 0x00028002030075a7 */ /* 0x000ea400080011ff */
[----:B--2---:R-:W-:Y:S05]  /*18f0*/  @!P0 BRA `(.L_x_20) ;  /* 0x0000006800f08947 */ /* 0x004fea0003800000 */
.L_x_122:
[----:B------:R-:W-:Y:S01]  /*1900*/  VIADD R12, R12, 0x1 ;  /* 0x000000010c0c7836 */ /* 0x000fe20000000000 */
[----:B------:R2:W-:Y:S04]  /*1910*/  SYNCS.ARRIVE.TRANS64.A1T0 RZ, [R3+URZ+0x270], RZ ;  /* 0x000270ff03ff79a7 */ /* 0x0005e800081000ff */
[----:B------:R-:W-:-:S04]  /*1920*/  ISETP.NE.AND P0, PT, R12, 0x2, PT ;  /* 0x000000020c00780c */ /* 0x000fc80003f05270 */
[----:B------:R-:W-:Y:S02]  /*1930*/  SEL R12, R12, RZ, P0 ;  /* 0x000000ff0c0c7207 */ /* 0x000fe40000000000 */
[----:B--2---:R-:W-:-:S04]  /*1940*/  SEL R3, RZ, 0x1, P0 ;  /* 0x00000001ff037807 */ /* 0x004fc80000000000 */
[----:B------:R-:W-:-:S07]  /*1950*/  LOP3.LUT R10, R10, R3, RZ, 0x3c, !PT ;  /* 0x000000030a0a7212 */ /* 0x000fce00078e3cff */
.L_x_19:
[----:B------:R-:W-:Y:S01]  /*1960*/  UMOV UR4, 0x400 ;  /* 0x0000040000047882 */ /* 0x000fe20000000000 */
[----:B------:R-:W-:Y:S01]  /*1970*/  SHF.L.U32 R2, R15, 0x1f, RZ ;  /* 0x0000001f0f027819 */ /* 0x000fe200000006ff */
[----:B-1----:R-:W-:Y:S01]  /*1980*/  ULEA UR4, UR37, UR4, 0x18 ;  /* 0x0000000425047291 */ /* 0x002fe2000f8ec0ff */
[----:B------:R-:W-:Y:S01]  /*1990*/  R2UR UR35, R195 ;  /* 0x00000000c32372ca */ /* 0x000fe200000e0000 */
[----:B------:R-:W-:Y:S01]  /*19a0*/  UISETP.GE.U32.AND UP0, UPT, UR15, 0x3f, UPT ;  /* 0x0000003f0f00788c */ /* 0x000fe2000bf06070 */
[----:B------:R-:W-:Y:S01]  /*19b0*/  R2UR UR11, R193 ;  /* 0x00000000c10b72ca */ /* 0x000fe200000e0000 */
[----:B------:R-:W-:Y:S01]  /*19c0*/  ULEA UR5, UR13, UR4, 0x3 ;  /* 0x000000040d057291 */ /* 0x000fe2000f8e18ff */
[----:B------:R-:W-:-:S08]  /*19d0*/  UMOV UR23, URZ ;  /* 0x000000ff00177c82 */ /* 0x000fd00008000000 */
[----:B------:R1:W2:Y:S01]  /*19e0*/  SYNCS.PHASECHK.TRANS64.TRYWAIT P0, [UR5+0xf8], R2 ;  /* 0x0000f802ff0075a7 */ /* 0x0002a20008001105 */
[----:B------:R-:W-:Y:S02]  /*19f0*/  USHF.L.U32 UR35, UR35, 0x7, URZ ;  /* 0x0000000723237899 */ /* 0x000fe400080006ff */
[----:B------:R-:W-:Y:S01]  /*1a00*/  UIMAD UR11, UR11, 0x50, URZ ;  /* 0x000000500b0b78a4 */ /* 0x000fe2000f8e02ff */
[----:B------:R-:W-:Y:S11]  /*1a10*/  BRA.U !UP0, `(.L_x_21) ;  /* 0x0000000108a87547 */ /* 0x000ff6000b800000 */
[----:B------:R-:W-:Y:S01]  /*1a20*/  UMOV UR16, URZ ;  /* 0x000000ff00107c82 */ /* 0x000fe20008000000 */
[----:B------:R-:W-:-:S05]  /*1a30*/  UMOV UR6, UR13 ;  /* 0x0000000d00067c82 */ /* 0x000fca0008000000 */
.L_x_26:
[----:B--2---:R-:W-:Y:S01]  /*1a40*/  @!P5 MOV R3, 0x1a00 ;  /* 0x00001a000003d802 */ /* 0x004fe20000000f00 */
[----:B-1----:R-:W-:Y:S01]  /*1a50*/  ULEA UR33, UR6, UR4, 0x3 ;  /* 0x0000000406217291 */ /* 0x002fe2000f8e18ff */
[----:B--2---:R-:W-:Y:S11]  /*1a60*/  @P0 BRA `(.L_x_22) ;  /* 0x00000000000c0947 */ /* 0x004ff60003800000 */
[----:B------:R-:W-:Y:S04]  /*1a70*/  SHF.L.U32 R5, R15, 0x1f, RZ ;  /* 0x0000001f0f057819 */ /* 0x000fe800000006ff */
[----:B------:R-:W2:Y:S02]  /*1a80*/  SYNCS.PHASECHK.TRANS64.TRYWAIT P0, [UR33+0xf8], R5 ;  /* 0x0000f805ff0075a7 */ /* 0x000ea40008001121 */
[----:B--2---:R-:W-:Y:S05]  /*1a90*/  @!P0 BRA `(.L_x_23) ;  /* 0x00000068009c8947 */ /* 0x004fea0003800000 */
.L_x_22:
[----:B------:R2:W-:Y:S01]  /*1aa0*/  @!P5 SYNCS.ARRIVE.TRANS64 RZ, [UR33], R3 ;  /* 0x00000003ffffd9a7 */ /* 0x0005e20008000021 */
[----:B------:R-:W-:Y:S04]  /*1ab0*/  BSSY.RECONVERGENT B0, `(.L_x_24) ;  /* 0x0000003000007945 */ /* 0x000fe80003800200 */
[----:B------:R-:W-:Y:S05]  /*1ac0*/  @P4 BRA `(.L_x_25) ;  /* 0x0000000000044947 */ /* 0x000fea0003800000 */
[----:B------:R-:W-:Y:S05]  /*1ad0*/  BPT.TRAP 0x1 ;  /* 0x000000040000795c */ /* 0x000fea0000300000 */
.L_x_25:
[----:B------:R-:W-:Y:S05]  /*1ae0*/  BSYNC.RECONVERGENT B0 ;  /* 0x0000000000007941 */ /* 0x000fea0003800200 */
.L_x_24:
[----:B------:R-:W-:Y:S02]  /*1af0*/  UIADD3 UR13, UPT, UPT, UR6, 0x1, URZ ;  /* 0x00000001060d7890 */ /* 0x000fe4000fffe0ff */
[----:B------:R-:W-:Y:S02]  /*1b00*/  UIADD3 UR18, UP1, UPT, UR24, 0x80, URZ ;  /* 0x0000008018127890 */ /* 0x000fe4000ff3e0ff */
[----:B------:R-:W-:Y:S02]  /*1b10*/  UISETP.NE.AND UP0, UPT, UR13, 0x1f, UPT ;  /* 0x0000001f0d00788c */ /* 0x000fe4000bf05270 */
[----:B------:R-:W-:Y:S02]  /*1b20*/  ULEA UR32, UR6, UR4, 0xc ;  /* 0x0000000406207291 */ /* 0x000fe4000f8e60ff */
[----:B------:R-:W-:Y:S02]  /*1b30*/  USEL UR9, URZ, 0x1, UP0 ;  /* 0x00000001ff097887 */ /* 0x000fe40008000000 */
[----:B------:R-:W-:Y:S02]  /*1b40*/  USEL UR13, UR13, URZ, UP0 ;  /* 0x000000ff0d0d7287 */ /* 0x000fe40008000000 */
[----:B------:R-:W-:Y:S02]  /*1b50*/  USHF.L.U32 UR34, UR16, 0x5, URZ ;  /* 0x0000000510227899 */ /* 0x000fe400080006ff */
[----:B------:R-:W-:Y:S01]  /*1b60*/  ULEA UR8, UR13, UR4, 0x3 ;  /* 0x000000040d087291 */ /* 0x000fe2000f8e18ff */
[----:B------:R-:W-:Y:S01]  /*1b70*/  LOP3.LUT R15, R15, UR9, RZ, 0x3c, !PT ;  /* 0x000000090f0f7c12 */ /* 0x000fe2000f8e3cff */
[----:B------:R-:W-:Y:S02]  /*1b80*/  UIADD3.X UR19, UPT, UPT, URZ, UR25, URZ, UP1, !UPT ;  /* 0x00000019ff137290 */ /* 0x000fe40008ffe4ff */
[----:B------:R-:W-:Y:S01]  /*1b90*/  UIADD3 UR32, UPT, UPT, UR32, 0x5380, URZ ;  /* 0x0000538020207890 */ /* 0x000fe2000fffe0ff */
[----:B-1----:R-:W-:Y:S01]  /*1ba0*/  SHF.L.U32 R2, R15, 0x1f, RZ ;  /* 0x0000001f0f027819 */ /* 0x002fe200000006ff */
[----:B------:R-:W-:Y:S02]  /*1bb0*/  UIMAD UR5, UR6, 0xa00, UR4 ;  /* 0x00000a00060578a4 */ /* 0x000fe4000f8e0204 */
[----:B------:R-:W-:Y:S01]  /*1bc0*/  UIADD3 UR26, UP0, UPT, UR24, 0x180, URZ ;  /* 0x00000180181a7890 */ /* 0x000fe2000ff1e0ff */
[----:B------:R1:W1:Y:S01]  /*1bd0*/  SYNCS.PHASECHK.TRANS64.TRYWAIT P0, [UR8+0xf8], R2 ;  /* 0x0000f802ff0075a7 */ /* 0x0002620008001108 */
[----:B------:R-:W-:Y:S01]  /*1be0*/  UMOV UR28, 0x0 ;  /* 0x00000000001c7882 */ /* 0x000fe20000000000 */
[----:B------:R-:W-:Y:S01]  /*1bf0*/  UMOV UR29, 0x10000000 ;  /* 0x10000000001d7882 */ /* 0x000fe20000000000 */
[----:B------:R-:W-:Y:S01]  /*1c00*/  UIADD3 UR8, UPT, UPT, UR5, 0x24380, URZ ;  /* 0x0002438005087890 */ /* 0x000fe2000fffe0ff */
[----:B------:R1:W-:Y:S01]  /*1c10*/  UTMALDG.3D [UR32], [UR18], desc[UR28] ;  /* 0x00001c20120075b4 */ /* 0x0003e20008011000 */
[----:B------:R-:W-:Y:S02]  /*1c20*/  UIADD3.X UR27, UPT, UPT, URZ, UR25, URZ, UP0, !UPT ;  /* 0x00000019ff1b7290 */ /* 0x000fe400087fe4ff */
[----:B------:R-:W-:Y:S01]  /*1c30*/  UIADD3 UR16, UPT, UPT, UR16, 0x1, URZ ;  /* 0x0000000110107890 */ /* 0x000fe2000fffe0ff */
[----:B------:R-:W-:Y:S01]  /*1c40*/  UMOV UR12, UR36 ;  /* 0x00000024000c7c82 */ /* 0x000fe20008000000 */
[----:B------:R-:W-:Y:S01]  /*1c50*/  UMOV UR9, UR33 ;  /* 0x0000002100097c82 */ /* 0x000fe20008000000 */
[----:B------:R-:W-:Y:S01]  /*1c60*/  UMOV UR10, UR34 ;  /* 0x00000022000a7c82 */ /* 0x000fe20008000000 */
[----:B------:R-:W-:Y:S03]  /*1c70*/  UISETP.NE.AND UP0, UPT, UR16, UR7, UPT ;  /* 0x000000071000728c */ /* 0x000fe6000bf05270 */
[----:B------:R1:W-:Y:S01]  /*1c80*/  UTMALDG.3D [UR8], [UR26], desc[UR28] ;  /* 0x00001c081a0075b4 */ /* 0x0003e20008011000 */
[----:B------:R-:W-:Y:S01]  /*1c90*/  UMOV UR23, UR7 ;  /* 0x0000000700177c82 */ /* 0x000fe20008000000 */
[----:B------:R-:W-:Y:S04]  /*1ca0*/  UMOV UR6, UR13 ;  /* 0x0000000d00067c82 */ /* 0x000fe80008000000 */
[----:B------:R-:W-:Y:S05]  /*1cb0*/  BRA.U UP0, `(.L_x_26) ;  /* 0xfffffffd00607547 */ /* 0x000fea000b83ffff */
.L_x_21:
[----:B------:R-:W-:Y:S01]  /*1cc0*/  ULEA UR5, UR13, UR4, 0x3 ;  /* 0x000000040d057291 */ /* 0x000fe2000f8e18ff */
[----:B-1----:R-:W-:Y:S01]  /*1cd0*/  SHF.L.U32 R2, R15, 0x1f, RZ ;  /* 0x0000001f0f027819 */ /* 0x002fe200000006ff */
[----:B------:R-:W-:Y:S01]  /*1ce0*/  @!P1 SYNCS.ARRIVE.TRANS64.A1T0 RZ, [UR4+0x208], RZ ;  /* 0x000208ffffff99a7 */ /* 0x000fe20008100004 */
[----:B------:R-:W-:-:S06]  /*1cf0*/  UISETP.GT.AND UP0, UPT, UR22, UR21, UPT ;  /* 0x000000151600728c */ /* 0x000fcc000bf04270 */
[----:B--2---:R1:W2:Y:S03]  /*1d00*/  SYNCS.PHASECHK.TRANS64.TRYWAIT P0, [UR5+0xf8], R2 ;  /* 0x0000f802ff0075a7 */ /* 0x0042a60008001105 */
[----:B------:R-:W-:Y:S05]  /*1d10*/  BRA.U !UP0, `(.L_x_27) ;  /* 0x0000000108ac7547 */ /* 0x000fea000b800000 */
[----:B------:R-:W-:Y:S01]  /*1d20*/  UIADD3 UR26, UPT, UPT, UR14, UR23, URZ ;  /* 0x000000170e1a7290 */ /* 0x000fe2000fffe0ff */
[----:B------:R-:W-:-:S11]  /*1d30*/  UMOV UR6, UR13 ;  /* 0x0000000d00067c82 */ /* 0x000fd60008000000 */
.L_x_32:
[----:B--2---:R-:W-:Y:S01]  /*1d40*/  @!P5 MOV R3, 0x1a00 ;  /* 0x00001a000003d802 */ /* 0x004fe20000000f00 */
[----:B-1----:R-:W-:Y:S01]  /*1d50*/  ULEA UR17, UR6, UR4, 0x3 ;  /* 0x0000000406117291 */ /* 0x002fe2000f8e18ff */
[----:B--2---:R-:W-:Y:S11]  /*1d60*/  @P0 BRA `(.L_x_28) ;  /* 0x00000000000c0947 */ /* 0x004ff60003800000 */
[----:B------:R-:W-:Y:S04]  /*1d70*/  SHF.L.U32 R5, R15, 0x1f, RZ ;  /* 0x0000001f0f057819 */ /* 0x000fe800000006ff */
[----:B------:R-:W2:Y:S02]  /*1d80*/  SYNCS.PHASECHK.TRANS64.TRYWAIT P0, [UR17+0xf8], R5 ;  /* 0x0000f805ff0075a7 */ /* 0x000ea40008001111 */
[----:B--2---:R-:W-:Y:S05]  /*1d90*/  @!P0 BRA `(.L_x_29) ;  /* 0x0000006400f48947 */ /* 0x004fea0003800000 */
.L_x_28:
[----:B------:R2:W-:Y:S01]  /*1da0*/  @!P5 SYNCS.ARRIVE.TRANS64 RZ, [UR17], R3 ;  /* 0x00000003ffffd9a7 */ /* 0x0005e20008000011 */
[----:B------:R-:W-:Y:S04]  /*1db0*/  BSSY.RECONVERGENT B0, `(.L_x_30) ;  /* 0x0000003000007945 */ /* 0x000fe80003800200 */
[----:B------:R-:W-:Y:S05]  /*1dc0*/  @P4 BRA `(.L_x_31) ;  /* 0x0000000000044947 */ /* 0x000fea0003800000 */
[----:B------:R-:W-:Y:S05]  /*1dd0*/  BPT.TRAP 0x1 ;  /* 0x000000040000795c */ /* 0x000fea0000300000 */
.L_x_31:
[----:B------:R-:W-:Y:S05]  /*1de0*/  BSYNC.RECONVERGENT B0 ;  /* 0x0000000000007941 */ /* 0x000fea0003800200 */
.L_x_30:
[----:B------:R-:W-:Y:S02]  /*1df0*/  UIADD3 UR13, UPT, UPT, UR6, 0x1, URZ ;  /* 0x00000001060d7890 */ /* 0x000fe4000fffe0ff */
[----:B------:R-:W-:Y:S02]  /*1e00*/  ULEA UR16, UR6, UR4, 0xc ;  /* 0x0000000406107291 */ /* 0x000fe4000f8e60ff */
[----:B------:R-:W-:Y:S02]  /*1e10*/  UISETP.NE.AND UP0, UPT, UR13, 0x1f, UPT ;  /* 0x0000001f0d00788c */ /* 0x000fe4000bf05270 */
[----:B------:R-:W-:Y:S02]  /*1e20*/  UIADD3 UR32, UP1, UPT, UR24, 0x80, URZ ;  /* 0x0000008018207890 */ /* 0x000fe4000ff3e0ff */
[----:B------:R-:W-:Y:S02]  /*1e30*/  USEL UR9, URZ, 0x1, UP0 ;  /* 0x00000001ff097887 */ /* 0x000fe40008000000 */
[----:B------:R-:W-:Y:S02]  /*1e40*/  USEL UR13, UR13, URZ, UP0 ;  /* 0x000000ff0d0d7287 */ /* 0x000fe40008000000 */
[----:B------:R-:W-:Y:S02]  /*1e50*/  USHF.L.U32 UR18, UR23, 0x5, URZ ;  /* 0x0000000517127899 */ /* 0x000fe400080006ff */
[----:B------:R-:W-:Y:S01]  /*1e60*/  ULEA UR8, UR13, UR4, 0x3 ;  /* 0x000000040d087291 */ /* 0x000fe2000f8e18ff */
[----:B------:R-:W-:Y:S01]  /*1e70*/  LOP3.LUT R15, R15, UR9, RZ, 0x3c, !PT ;  /* 0x000000090f0f7c12 */ /* 0x000fe2000f8e3cff */
[----:B------:R-:W-:Y:S02]  /*1e80*/  UIADD3 UR16, UPT, UPT, UR16, 0x5380, URZ ;  /* 0x0000538010107890 */ /* 0x000fe4000fffe0ff */
[----:B------:R-:W-:Y:S01]  /*1e90*/  UIADD3.X UR33, UPT, UPT, URZ, UR25, URZ, UP1, !UPT ;  /* 0x00000019ff217290 */ /* 0x000fe20008ffe4ff */
[----:B-1----:R-:W-:Y:S01]  /*1ea0*/  SHF.L.U32 R2, R15, 0x1f, RZ ;  /* 0x0000001f0f027819 */ /* 0x002fe200000006ff */
[----:B------:R-:W-:Y:S02]  /*1eb0*/  UIMAD UR5, UR6, 0xa00, UR4 ;  /* 0x00000a00060578a4 */ /* 0x000fe4000f8e0204 */
[----:B------:R-:W-:Y:S01]  /*1ec0*/  UIADD3 UR30, UP0, UPT, UR24, 0x180, URZ ;  /* 0x00000180181e7890 */ /* 0x000fe2000ff1e0ff */
[----:B------:R1:W1:Y:S01]  /*1ed0*/  SYNCS.PHASECHK.TRANS64.TRYWAIT P0, [UR8+0xf8], R2 ;  /* 0x0000f802ff0075a7 */ /* 0x0002620008001108 */
[----:B------:R-:W-:Y:S01]  /*1ee0*/  UIADD3 UR8, UPT, UPT, UR5, 0x24380, URZ ;  /* 0x0002438005087890 */ /* 0x000fe2000fffe0ff */
[----:B------:R-:W-:Y:S01]  /*1ef0*/  UMOV UR28, 0x0 ;  /* 0x00000000001c7882 */ /* 0x000fe20000000000 */
[----:B------:R-:W-:Y:S01]  /*1f00*/  UMOV UR29, 0x10000000 ;  /* 0x10000000001d7882 */ /* 0x000fe20000000000 */
[----:B------:R-:W-:Y:S01]  /*1f10*/  UMOV UR19, UR35 ;  /* 0x0000002300137c82 */ /* 0x000fe20008000000 */
[----:B------:R-:W-:Y:S01]  /*1f20*/  UMOV UR20, UR36 ;  /* 0x0000002400147c82 */ /* 0x000fe20008000000 */
[----:B------:R-:W-:Y:S01]  /*1f30*/  UIADD3.X UR31, UPT, UPT, URZ, UR25, URZ, UP0, !UPT ;  /* 0x00000019ff1f7290 */ /* 0x000fe200087fe4ff */
[----:B------:R1:W-:Y:S01]  /*1f40*/  UTMALDG.3D [UR16], [UR32], desc[UR28] ;  /* 0x00001c10200075b4 */ /* 0x0003e20008011000 */
[----:B------:R-:W-:Y:S01]  /*1f50*/  UIADD3 UR23, UPT, UPT, UR23, 0x1, URZ ;  /* 0x0000000117177890 */ /* 0x000fe2000fffe0ff */
[----:B------:R-:W-:Y:S01]  /*1f60*/  UMOV UR12, UR36 ;  /* 0x00000024000c7c82 */ /* 0x000fe20008000000 */
[----:B------:R-:W-:Y:S01]  /*1f70*/  UMOV UR9, UR17 ;  /* 0x0000001100097c82 */ /* 0x000fe20008000000 */
[----:B------:R-:W-:Y:S01]  /*1f80*/  UMOV UR10, UR18 ;  /* 0x00000012000a7c82 */ /* 0x000fe20008000000 */
[----:B------:R-:W-:Y:S03]  /*1f90*/  UISETP.NE.AND UP0, UPT, UR23, UR26, UPT ;  /* 0x0000001a1700728c */ /* 0x000fe6000bf05270 */
[----:B------:R1:W-:Y:S01]  /*1fa0*/  UTMALDG.3D [UR8], [UR30], desc[UR28] ;  /* 0x00001c081e0075b4 */ /* 0x0003e20008011000 */
[----:B------:R-:W-:Y:S05]  /*1fb0*/  UMOV UR6, UR13 ;  /* 0x0000000d00067c82 */ /* 0x000fea0008000000 */
[----:B------:R-:W-:Y:S05]  /*1fc0*/  BRA.U UP0, `(.L_x_32) ;  /* 0xfffffffd005c7547 */ /* 0x000fea000b83ffff */
.L_x_27:
[C---:B-1----:R-:W-:Y:S01]  /*1fd0*/  LEA R2, R14.reuse, UR4, 0x3 ;  /* 0x000000040e027c11 */ /* 0x042fe2000f8e18ff */
[----:B------:R-:W-:Y:S01]  /*1fe0*/  NOP ;  /* 0x0000000000007918 */ /* 0x000fe20000000000 */
[----:B--2---:R-:W-:Y:S02]  /*1ff0*/  SHF.L.U32 R3, R13, 0x1f, RZ ;  /* 0x0000001f0d037819 */ /* 0x004fe400000006ff */
[----:B------:R-:W-:Y:S02]  /*2000*/  LEA R4, R14, UR4, 0x4 ;  /* 0x000000040e047c11 */ /* 0x000fe4000f8e20ff */
[----:B------:R-:W1:Y:S02]  /*2010*/  SYNCS.PHASECHK.TRANS64.TRYWAIT P0, [R2+URZ+0x210], R3 ;  /* 0x00021003020075a7 */ /* 0x000e6400080011ff */
[----:B-1----:R-:W-:Y:S05]  /*2020*/  @!P0 BRA `(.L_x_33) ;  /* 0x0000006400688947 */ /* 0x002fea0003800000 */
.L_x_125:
[----:B------:R-:W2:Y:S01]  /*2030*/  LDS.128 R4, [R4+0x2a0] ;  /* 0x0002a00004047984 */ /* 0x000ea20000000c00 */
[----:B---3--:R-:W-:Y:S01]  /*2040*/  ISETP.GE.AND P0, PT, R92, 0x1, PT ;  /* 0x000000015c00780c */ /* 0x008fe20003f06270 */
[----:B-1----:R-:W-:Y:S01]  /*2050*/  VIADD R2, R2, 0x220 ;  /* 0x0000022002027836 */ /* 0x002fe20000000000 */
[----:B------:R-:W-:Y:S01]  /*2060*/  @!PT LDS RZ, [RZ] ;  /* 0x00000000fffff984 */ /* 0x000fe20000000800 */
[----:B------:R-:W-:Y:S01]  /*2070*/  @!PT LDS RZ, [RZ] ;  /* 0x00000000fffff984 */ /* 0x000fe20000000800 */
[----:B------:R-:W-:Y:S01]  /*2080*/  @!PT LDS RZ, [RZ] ;  /* 0x00000000fffff984 */ /* 0x000fe20000000800 */
[----:B------:R-:W-:Y:S01]  /*2090*/  @!PT LDS RZ, [RZ] ;  /* 0x00000000fffff984 */ /* 0x000fe20000000800 */
[----:B------:R1:W-:Y:S06]  /*20a0*/  MEMBAR.ALL.CTA ;  /* 0x0000000000007992 */ /* 0x0003ec0000008000 */
[----:B-1----:R-:W1:Y:S01]  /*20b0*/  FENCE.VIEW.ASYNC.S ;  /* 0x00000000000073c6 */ /* 0x002e620000000000 */
[----:B------:R-:W-:-:S04]  /*20c0*/  PRMT R2, RZ, 0x654, R2 ;  /* 0x00000654ff027816 */ /* 0x000fc80000000002 */
[----:B-1----:R1:W-:Y:S01]  /*20d0*/  SYNCS.ARRIVE.TRANS64.RED.A1T0 RZ, [R2+URZ], RZ ;  /* 0x000000ff02ff79a7 */ /* 0x0023e200081004ff */
[----:B--2---:R-:W-:-:S13]  /*20e0*/  LOP3.LUT P2, RZ, R6, 0x1, RZ, 0xc0, !PT ;  /* 0x0000000106ff7812 */ /* 0x004fda000784c0ff */
[----:B------:R-:W-:Y:S01]  /*20f0*/  @P2 SHF.R.U32.HI R3, RZ, 0x10, R5 ;  /* 0x00000010ff032819 */ /* 0x000fe20000011605 */
[----:B------:R-:W-:Y:S01]  /*2100*/  VOTEU.ANY UP0, P2 ;  /* 0x0000000000ff7886 */ /* 0x000fe20001000100 */
[----:B------:R-:W-:Y:S02]  /*2110*/  @P2 MOV R11, R4 ;  /* 0x00000004000b2202 */ /* 0x000fe40000000f00 */
[----:B------:R-:W-:Y:S02]  /*2120*/  @P2 R2UR.BROADCAST UR5, R3 ;  /* 0x00000000030522ca */ /* 0x000fe400008e0000 */
[----:B------:R-:W-:-:S11]  /*2130*/  @P2 LOP3.LUT R0, R5, 0xffff, RZ, 0xc0, !PT ;  /* 0x0000ffff05002812 */ /* 0x000fd600078ec0ff */
[----:B------:R-:W-:Y:S01]  /*2140*/  @UP0 UMOV UR36, UR5 ;  /* 0x0000000500240c82 */ /* 0x000fe20008000000 */
[----:B-1----:R-:W-:Y:S05]  /*2150*/  @!P0 BRA `(.L_x_34) ;  /* 0x0000000000b88947 */ /* 0x002fea0003800000 */
[----:B------:R-:W4:Y:S01]  /*2160*/  LDC.64 R4, c[0x0][0xb18] ;  /* 0x0002c600ff047b82 */ /* 0x000f220000000a00 */
[----:B------:R-:W-:-:S07]  /*2170*/  ISETP.NE.AND P3, PT, R92, 0x1, PT ;  /* 0x000000015c00780c */ /* 0x000fce0003f65270 */
[----:B------:R-:W1:Y:S08]  /*2180*/  LDC.64 R6, c[0x0][0xb10] ;  /* 0x0002c400ff067b82 */ /* 0x000e700000000a00 */
[----:B------:R-:W2:Y:S08]  /*2190*/  LDC R16, c[0x0][0xb20] ;  /* 0x0002c800ff107b82 */ /* 0x000eb00000000800 */
[----:B------:R-:W3:Y:S01]  /*21a0*/  LDC R18, c[0x0][0xb0c] ;  /* 0x0002c300ff127b82 */ /* 0x000ee20000000800 */
[----:B----4-:R-:W-:Y:S01]  /*21b0*/  IMAD.HI.U32 R17, R8, R5, RZ ;  /* 0x0000000508117227 */ /* 0x010fe200078e00ff */
[----:B------:R-:W-:-:S03]  /*21c0*/  ISETP.NE.AND P0, PT, R4, 0x1, PT ;  /* 0x000000010400780c */ /* 0x000fc60003f05270 */
[----:B------:R-:W-:-:S03]  /*21d0*/  IMAD.HI.U32 R5, R0, R5, RZ ;  /* 0x0000000500057227 */ /* 0x000fc600078e00ff */
[----:B------:R-:W4:Y:S01]  /*21e0*/  LDC.64 R2, c[0x0][0xb28] ;  /* 0x0002ca00ff027b82 */ /* 0x000f220000000a00 */
[----:B-1----:R-:W-:-:S04]  /*21f0*/  IMAD.HI.U32 R20, R9, R6, RZ ;  /* 0x0000000609147227 */ /* 0x002fc800078e00ff */
[----:B------:R-:W-:Y:S01]  /*2200*/  IMAD.HI.U32 R22, R11, R6, RZ ;  /* 0x000000060b167227 */ /* 0x000fe200078e00ff */
[----:B------:R-:W-:Y:S02]  /*2210*/  SHF.R.U32.HI R20, RZ, R7, R20 ;  /* 0x00000007ff147219 */ /* 0x000fe40000011614 */
[-C--:B--2---:R-:W-:Y:S02]  /*2220*/  SHF.R.U32.HI R17, RZ, R16.reuse, R17 ;  /* 0x00000010ff117219 */ /* 0x084fe40000011611 */
[----:B------:R-:W-:Y:S02]  /*2230*/  SHF.R.U32.HI R5, RZ, R16, R5 ;  /* 0x00000010ff057219 */ /* 0x000fe40000011605 */
[----:B------:R-:W-:Y:S02]  /*2240*/  SEL R17, R8, R17, !P0 ;  /* 0x0000001108117207 */ /* 0x000fe40004000000 */
[----:B------:R-:W-:Y:S02]  /*2250*/  SHF.R.U32.HI R22, RZ, R7, R22 ;  /* 0x00000007ff167219 */ /* 0x000fe40000011616 */
[----:B---3--:R-:W-:-:S02]  /*2260*/  ISETP.NE.AND P1, PT, R18, 0x1, PT ;  /* 0x000000011200780c */ /* 0x008fc40003f25270 */
[----:B------:R-:W-:Y:S02]  /*2270*/  SEL R5, R0, R5, !P0 ;  /* 0x0000000500057207 */ /* 0x000fe40004000000 */
[----:B------:R-:W-:Y:S02]  /*2280*/  SEL R19, R9, R20, !P1 ;  /* 0x0000001409137207 */ /* 0x000fe40004800000 */
[----:B------:R-:W-:Y:S01]  /*2290*/  SEL R7, R11, R22, !P1 ;  /* 0x000000160b077207 */ /* 0x000fe20004800000 */
[----:B----4-:R-:W-:-:S04]  /*22a0*/  IMAD.HI.U32 R20, R17, R2, RZ ;  /* 0x0000000211147227 */ /* 0x010fc800078e00ff */
[----:B------:R-:W-:Y:S01]  /*22b0*/  IMAD.HI.U32 R6, R19, R2, RZ ;  /* 0x0000000213067227 */ /* 0x000fe200078e00ff */
[----:B------:R-:W-:-:S04]  /*22c0*/  @P3 SHF.R.U32.HI R17, RZ, R3, R20 ;  /* 0x00000003ff113219 */ /* 0x000fc80000011614 */
[----:B------:R-:W-:Y:S01]  /*22d0*/  @P3 SHF.R.U32.HI R19, RZ, R3, R6 ;  /* 0x00000003ff133219 */ /* 0x000fe20000011606 */
[----:B------:R-:W-:-:S04]  /*22e0*/  IMAD R17, R92, R17, RZ ;  /* 0x000000115c117224 */ /* 0x000fc800078e02ff */
[----:B------:R-:W-:Y:S01]  /*22f0*/  IMAD R6, R92, R19, RZ ;  /* 0x000000135c067224 */ /* 0x000fe200078e02ff */
[C---:B------:R-:W-:Y:S02]  /*2300*/  ISETP.GE.AND P0, PT, R5.reuse, R17, PT ;  /* 0x000000110500720c */ /* 0x040fe40003f06270 */
[----:B------:R-:W-:Y:S02]  /*2310*/  IADD3 R17, PT, PT, -R5, RZ, RZ ;  /* 0x000000ff05117210 */ /* 0x000fe40007ffe1ff */
[----:B------:R-:W-:Y:S01]  /*2320*/  ISETP.GE.OR P0, PT, R7, R6, P0 ;  /* 0x000000060700720c */ /* 0x000fe20000706670 */
[----:B------:R-:W-:-:S04]  /*2330*/  IMAD.HI.U32 R6, R5, R2, RZ ;  /* 0x0000000205067227 */ /* 0x000fc800078e00ff */
[----:B------:R-:W-:Y:S01]  /*2340*/  IMAD R0, R4, R17, R0 ;  /* 0x0000001104007224 */ /* 0x000fe200078e0200 */
[----:B------:R-:W-:-:S04]  /*2350*/  SHF.R.U32.HI R6, RZ, R3, R6 ;  /* 0x00000003ff067219 */ /* 0x000fc80000011606 */
[----:B------:R-:W-:-:S03]  /*2360*/  SEL R6, R5, R6, !P3 ;  /* 0x0000000605067207 */ /* 0x000fc60005800000 */
[----:B------:R-:W-:-:S04]  /*2370*/  @!P0 IMAD.HI.U32 R16, R7, R2, RZ ;  /* 0x0000000207108227 */ /* 0x000fc800078e00ff */
[----:B------:R-:W-:Y:S01]  /*2380*/  IMAD.MOV R2, RZ, RZ, -R6 ;  /* 0x000000ffff027224 */ /* 0x000fe200078e0a06 */
[----:B------:R-:W-:-:S03]  /*2390*/  @!P0 SHF.R.U32.HI R16, RZ, R3, R16 ;  /* 0x00000003ff108219 */ /* 0x000fc60000011610 */
[----:B------:R-:W-:Y:S01]  /*23a0*/  IMAD R2, R92, R2, R5 ;  /* 0x000000025c027224 */ /* 0x000fe200078e0205 */
[----:B------:R-:W-:-:S05]  /*23b0*/  @!P0 SEL R3, R7, R16, !P3 ;  /* 0x0000001007038207 */ /* 0x000fca0005800000 */
[--C-:B------:R-:W-:Y:S02]  /*23c0*/  @!P0 IMAD.IADD R6, R6, 0x1, -R3.reuse ;  /* 0x0000000106068824 */ /* 0x100fe400078e0a03 */
[----:B------:R-:W-:Y:S01]  /*23d0*/  @!P0 IMAD R3, R2, R19, R3 ;  /* 0x0000001302038224 */ /* 0x000fe200078e0203 */
[----:B------:R-:W-:Y:S01]  /*23e0*/  IADD3 R2, PT, PT, -R7, RZ, RZ ;  /* 0x000000ff07027210 */ /* 0x000fe20007ffe1ff */
[----:B------:R-:W-:Y:S02]  /*23f0*/  @!P0 IMAD R5, R92, R6, R7 ;  /* 0x000000065c058224 */ /* 0x000fe400078e0207 */
[----:B------:R-:W-:Y:S02]  /*2400*/  @!P0 IMAD.MOV.U32 R7, RZ, RZ, R3 ;  /* 0x000000ffff078224 */ /* 0x000fe400078e0003 */
[----:B------:R-:W-:Y:S02]  /*2410*/  IMAD R2, R18, R2, R11 ;  /* 0x0000000212027224 */ /* 0x000fe400078e020b */
[----:B------:R-:W-:-:S02]  /*2420*/  IMAD R0, R5, R4, R0 ;  /* 0x0000000405007224 */ /* 0x000fc400078e0200 */
[----:B------:R-:W-:Y:S02]  /*2430*/  IMAD R11, R7, R18, R2 ;  /* 0x00000012070b7224 */ /* 0x000fe400078e0202 */
.L_x_34:
[----:B------:R-:W1:Y:S02]  /*2440*/  LDCU UR5, c[0x0][0xb30] ;  /* 0x00016600ff0577ac */ /* 0x000e640008000800 */
[----:B-1----:R-:W-:-:S09]  /*2450*/  UISETP.NE.AND UP0, UPT, UR5, 0x1, UPT ;  /* 0x000000010500788c */ /* 0x002fd2000bf05270 */
[----:B------:R-:W-:Y:S05]  /*2460*/  BRA.U UP0, `(.L_x_35) ;  /* 0x0000000100407547 */ /* 0x000fea000b800000 */
[----:B------:R-:W1:Y:S08]  /*2470*/  LDC.64 R4, c[0x0][0xb10] ;  /* 0x0002c400ff047b82 */ /* 0x000e700000000a00 */
[----:B------:R-:W2:Y:S08]  /*2480*/  LDC.64 R2, c[0x0][0xb18] ;  /* 0x0002c600ff027b82 */ /* 0x000eb00000000a00 */
[----:B------:R-:W3:Y:S08]  /*2490*/  LDC R6, c[0x0][0xb20] ;  /* 0x0002c800ff067b82 */ /* 0x000ef00000000800 */
[----:B------:R-:W4:Y:S01]  /*24a0*/  LDC R16, c[0x0][0xb0c] ;  /* 0x0002c300ff107b82 */ /* 0x000f220000000800 */
[----:B-1----:R-:W-:-:S05]  /*24b0*/  IMAD.HI.U32 R4, R11, R4, RZ ;  /* 0x000000040b047227 */ /* 0x002fca00078e00ff */
[----:B------:R-:W-:Y:S01]  /*24c0*/  SHF.R.U32.HI R4, RZ, R5, R4 ;  /* 0x00000005ff047219 */ /* 0x000fe20000011604 */
[----:B--2---:R-:W-:Y:S01]  /*24d0*/  IMAD.HI.U32 R3, R0, R3, RZ ;  /* 0x0000000300037227 */ /* 0x004fe200078e00ff */
[----:B------:R-:W-:-:S04]  /*24e0*/  ISETP.NE.AND P0, PT, R2, 0x1, PT ;  /* 0x000000010200780c */ /* 0x000fc80003f05270 */
[----:B---3--:R-:W-:-:S04]  /*24f0*/  SHF.R.U32.HI R3, RZ, R6, R3 ;  /* 0x00000006ff037219 */ /* 0x008fc80000011603 */
[----:B------:R-:W-:Y:S02]  /*2500*/  SEL R3, R0, R3, !P0 ;  /* 0x0000000300037207 */ /* 0x000fe40004000000 */
[----:B----4-:R-:W-:-:S04]  /*2510*/  ISETP.NE.AND P1, PT, R16, 0x1, PT ;  /* 0x000000011000780c */ /* 0x010fc80003f25270 */
[----:B------:R-:W-:-:S05]  /*2520*/  SEL R4, R11, R4, !P1 ;  /* 0x000000040b047207 */ /* 0x000fca0004800000 */
[----:B------:R-:W-:Y:S02]  /*2530*/  IMAD.IADD R5, R3, 0x1, -R4 ;  /* 0x0000000103057824 */ /* 0x000fe400078e0a04 */
[----:B------:R-:W-:Y:S02]  /*2540*/  IMAD.IADD R3, R4, 0x1, -R3 ;  /* 0x0000000104037824 */ /* 0x000fe400078e0a03 */
[----:B------:R-:W-:Y:S02]  /*2550*/  IMAD R11, R5, R16, R11 ;  /* 0x00000010050b7224 */ /* 0x000fe400078e020b */
[----:B------:R-:W-:-:S07]  /*2560*/  IMAD R0, R3, R2, R0 ;  /* 0x0000000203007224 */ /* 0x000fce00078e0200 */
.L_x_35:
[----:B------:R-:W-:Y:S01]  /*2570*/  VIADD R14, R14, 0x1 ;  /* 0x000000010e0e7836 */ /* 0x000fe20000000000 */
[----:B------:R-:W-:Y:S01]  /*2580*/  PLOP3.LUT P1, PT, PT, PT, PT, 0x80, 0x8 ;  /* 0x000000000008781c */ /* 0x000fe20003f2f070 */
[----:B------:R-:W-:Y:S02]  /*2590*/  IMAD.IADD R195, R11, 0x1, R192 ;  /* 0x000000010bc37824 */ /* 0x000fe400078e02c0 */
[----:B------:R-:W-:Y:S01]  /*25a0*/  IMAD.IADD R193, R0, 0x1, R177 ;  /* 0x0000000100c17824 */ /* 0x000fe200078e02b1 */
[----:B------:R-:W-:-:S04]  /*25b0*/  ISETP.NE.AND P0, PT, R14, 0x2, PT ;  /* 0x000000020e00780c */ /* 0x000fc80003f05270 */
[----:B------:R-:W-:Y:S02]  /*25c0*/  SEL R2, RZ, 0x1, P0 ;  /* 0x00000001ff027807 */ /* 0x000fe40000000000 */
[----:B------:R-:W-:Y:S02]  /*25d0*/  SEL R14, R14, RZ, P0 ;  /* 0x000000ff0e0e7207 */ /* 0x000fe40000000000 */
[----:B------:R-:W-:Y:S01]  /*25e0*/  LOP3.LUT R13, R13, R2, RZ, 0x3c, !PT ;  /* 0x000000020d0d7212 */ /* 0x000fe200078e3cff */
[----:B------:R-:W-:Y:S06]  /*25f0*/  @P2 BRA `(.L_x_36) ;  /* 0xfffffff000982947 */ /* 0x000fec000383ffff */
[----:B------:R-:W-:Y:S01]  /*2600*/  UIADD3 UR4, UPT, UPT, UR4, 0xf8, URZ ;  /* 0x000000f804047890 */ /* 0x000fe2000fffe0ff */
[----:B------:R-:W-:-:S03]  /*2610*/  SHF.L.U32 R3, R15, 0x1f, RZ ;  /* 0x0000001f0f037819 */ /* 0x000fc600000006ff */
[----:B------:R-:W-:-:S09]  /*2620*/  ULEA UR5, UR13, UR4, 0x3 ;  /* 0x000000040d057291 */ /* 0x000fd2000f8e18ff */
[----:B------:R-:W1:Y:S02]  /*2630*/  SYNCS.PHASECHK.TRANS64.TRYWAIT P0, [UR5], R3 ;  /* 0x00000003ff0075a7 */ /* 0x000e640008001105 */
[----:B-1----:R-:W-:Y:S05]  /*2640*/  @!P0 BRA `(.L_x_37) ;  /* 0x0000005c00f48947 */ /* 0x002fea0003800000 */
.L_x_127:
[----:B------:R-:W-:-:S04]  /*2650*/  UIADD3 UR6, UPT, UPT, UR13, 0x1, URZ ;  /* 0x000000010d067890 */ /* 0x000fc8000fffe0ff */
[----:B------:R-:W-:-:S04]  /*2660*/  UISETP.NE.AND UP0, UPT, UR6, 0x1f, UPT ;  /* 0x0000001f0600788c */ /* 0x000fc8000bf05270 */
[----:B------:R-:W-:Y:S02]  /*2670*/  USEL UR7, URZ, 0x1, UP0 ;  /* 0x00000001ff077887 */ /* 0x000fe40008000000 */
[----:B------:R-:W-:-:S04]  /*2680*/  USEL UR6, UR6, URZ, UP0 ;  /* 0x000000ff06067287 */ /* 0x000fc80008000000 */
[----:B------:R-:W-:Y:S01]  /*2690*/  ULEA UR5, UR6, UR4, 0x3 ;  /* 0x0000000406057291 */ /* 0x000fe2000f8e18ff */
[----:B------:R-:W-:-:S04]  /*26a0*/  LOP3.LUT R2, R15, UR7, RZ, 0x3c, !PT ;  /* 0x000000070f027c12 */ /* 0x000fc8000f8e3cff */
[----:B-1----:R-:W-:-:S04]  /*26b0*/  SHF.L.U32 R3, R2, 0x1f, RZ ;  /* 0x0000001f02037819 */ /* 0x002fc800000006ff */
[----:B------:R-:W1:Y:S02]  /*26c0*/  SYNCS.PHASECHK.TRANS64.TRYWAIT P0, [UR5], R3 ;  /* 0x00000003ff0075a7 */ /* 0x000e640008001105 */
[----:B-1----:R-:W-:Y:S05]  /*26d0*/  @!P0 BRA `(.L_x_38) ;  /* 0x0000005c00e88947 */ /* 0x002fea0003800000 */
.L_x_129:
        /* <DEDUP_REMOVED lines=9> */
.L_x_131:
        /* <DEDUP_REMOVED lines=9> */
.L_x_133:
        /* <DEDUP_REMOVED lines=9> */
.L_x_135:
        /* <DEDUP_REMOVED lines=9> */
.L_x_137:
        /* <DEDUP_REMOVED lines=9> */
.L_x_139:
        /* <DEDUP_REMOVED lines=9> */
.L_x_141:
        /* <DEDUP_REMOVED lines=9> */
.L_x_143:
        /* <DEDUP_REMOVED lines=9> */
.L_x_145:
        /* <DEDUP_REMOVED lines=9> */
.L_x_147:
        /* <DEDUP_REMOVED lines=9> */
.L_x_149:
        /* <DEDUP_REMOVED lines=9> */
.L_x_151:
        /* <DEDUP_REMOVED lines=9> */
.L_x_153:
        /* <DEDUP_REMOVED lines=9> */
.L_x_155:
        /* <DEDUP_REMOVED lines=9> */
.L_x_157:
        /* <DEDUP_REMOVED lines=9> */
.L_x_159:
        /* <DEDUP_REMOVED lines=9> */
.L_x_161:
        /* <DEDUP_REMOVED lines=9> */
.L_x_163:
        /* <DEDUP_REMOVED lines=9> */
.L_x_165:
        /* <DEDUP_REMOVED lines=9> */
.L_x_167:
        /* <DEDUP_REMOVED lines=9> */
.L_x_169:
        /* <DEDUP_REMOVED lines=9> */
.L_x_171:
        /* <DEDUP_REMOVED lines=9> */
.L_x_173:
        /* <DEDUP_REMOVED lines=9> */
.L_x_175:
        /* <DEDUP_REMOVED lines=9> */
.L_x_177:
        /* <DEDUP_REMOVED lines=9> */
.L_x_179:
        /* <DEDUP_REMOVED lines=9> */
.L_x_181:
        /* <DEDUP_REMOVED lines=9> */
.L_x_183:
        /* <DEDUP_REMOVED lines=9> */
.L_x_185:
[----:B------:R-:W-:-:S04]  /*36a0*/  UIADD3 UR6, UPT, UPT, UR6, 0x1, URZ ;  /* 0x0000000106067890 */ /* 0x000fc8000fffe0ff */
[----:B------:R-:W-:-:S04]  /*36b0*/  UISETP.NE.AND UP0, UPT, UR6, 0x1f, UPT ;  /* 0x0000001f0600788c */ /* 0x000fc8000bf05270 */
[----:B------:R-:W-:Y:S02]  /*36c0*/  USEL UR5, URZ, 0x1, UP0 ;  /* 0x00000001ff057887 */ /* 0x000fe40008000000 */
[----:B------:R-:W-:-:S04]  /*36d0*/  USEL UR6, UR6, URZ, UP0 ;  /* 0x000000ff06067287 */ /* 0x000fc80008000000 */
[----:B------:R-:W-:Y:S01]  /*36e0*/  ULEA UR6, UR6, UR4, 0x3 ;  /* 0x0000000406067291 */ /* 0x000fe2000f8e18ff */
[----:B-1----:R-:W-:-:S04]  /*36f0*/  LOP3.LUT R3, R2, UR5, RZ, 0x3c, !PT ;  /* 0x0000000502037c12 */ /* 0x002fc8000f8e3cff */
[----:B------:R-:W-:Y:S01]  /*3700*/  SHF.L.U32 R3, R3, 0x1f, RZ ;  /* 0x0000001f03037819 */ /* 0x000fe200000006ff */
[----:B------:R-:W-:-:S07]  /*3710*/  IMAD.U32 R0, RZ, RZ, UR6 ;  /* 0x00000006ff007e24 */ /* 0x000fce000f8e00ff */
.L_x_67:
[----:B-1----:R1:W2:Y:S02]  /*3720*/  SYNCS.PHASECHK.TRANS64.TRYWAIT P0, [R0+URZ], R3 ;  /* 0x00000003000075a7 */ /* 0x0022a400080011ff */
[----:B--2---:R-:W-:Y:S05]  /*3730*/  @!P0 NANOSLEEP.SYNCS 0x989680 ;  /* 0x009896800000895d */ /* 0x004fea0003900000 */
[----:B------:R-:W2:Y:S02]  /*3740*/  @!P0 SYNCS.PHASECHK.TRANS64 P0, [R0+URZ], R3 ;  /* 0x00000003000085a7 */ /* 0x000ea400080010ff */
[----:B--2---:R-:W-:Y:S05]  /*3750*/  @P0 EXIT ;  /* 0x000000000000094d */ /* 0x004fea0003800000 */
[----:B------:R-:W-:Y:S05]  /*3760*/  BRA `(.L_x_67) ;  /* 0xfffffffc00ec7947 */ /* 0x000fea000383ffff */
.L_x_18:
[----:B------:R-:W-:-:S04]  /*3770*/  UISETP.NE.AND UP1, UPT, UR37, URZ, UPT ;  /* 0x000000ff2500728c */ /* 0x000fc8000bf25270 */
[----:B------:R-:W-:-:S09]  /*3780*/  UISETP.NE.OR UP1, UPT, UR8, 0x1, UP1 ;  /* 0x000000010800788c */ /* 0x000fd20008f25670 */
[----:B------:R-:W-:Y:S05]  /*3790*/  BRA.U UP1, `(.L_x_68) ;  /* 0x0000000501487547 */ /* 0x000fea000b800000 */
[----:B------:R-:W-:Y:S01]  /*37a0*/  ISETP.NE.AND P2, PT, R0, RZ, PT ;  /* 0x000000ff0000720c */ /* 0x000fe20003f45270 */
[----:B------:R-:W-:Y:S01]  /*37b0*/  IMAD.MOV.U32 R12, RZ, RZ, 0x1 ;  /* 0x00000001ff0c7424 */ /* 0x000fe200078e00ff */
[----:B------:R-:W-:Y:S02]  /*37c0*/  CS2R R10, SRZ ;  /* 0x00000000000a7805 */ /* 0x000fe4000001ff00 */
[----:B------:R-:W-:Y:S01]  /*37d0*/  CS2R R8, SRZ ;  /* 0x0000000000087805 */ /* 0x000fe2000001ff00 */
[----:B------:R-:W-:Y:S01]  /*37e0*/  UMOV UR4, 0x400 ;  /* 0x0000040000047882 */ /* 0x000fe20000000000 */
[----:B------:R-:W-:Y:S01]  /*37f0*/  UMOV UR6, URZ ;  /* 0x000000ff00067c82 */ /* 0x000fe20008000000 */
[----:B------:R-:W-:-:S12]  /*3800*/  ULEA UR37, UR37, UR4, 0x18 ;  /* 0x0000000425257291 */ /* 0x000fd8000f8ec0ff */
.L_x_72:
[----:B------:R-:W-:Y:S02]  /*3810*/  LEA R2, R8, UR37, 0x3 ;  /* 0x0000002508027c11 */ /* 0x000fe4000f8e18ff */
[----:B------:R-:W-:-:S03]  /*3820*/  SHF.L.U32 R5, R9, 0x1f, RZ ;  /* 0x0000001f09057819 */ /* 0x000fc600000006ff */
[----:B------:R-:W-:Y:S01]  /*3830*/  VIADD R4, R2, 0x280 ;  /* 0x0000028002047836 */ /* 0x000fe20000000000 */
[----:B------:R-:W1:Y:S02]  /*3840*/  SYNCS.PHASECHK.TRANS64.TRYWAIT P0, [R2+URZ+0x270], R5 ;  /* 0x00027005020075a7 */ /* 0x000e6400080011ff */
[----:B-1----:R-:W-:Y:S05]  /*3850*/  @!P0 BRA `(.L_x_69) ;  /* 0x0000005800408947 */ /* 0x002fea0003800000 */
.L_x_186:
[----:B------:R-:W-:Y:S01]  /*3860*/  ULEA UR5, UR6, UR37, 0x3 ;  /* 0x0000002506057291 */ /* 0x000fe2000f8e18ff */
[----:B------:R-:W-:Y:S02]  /*3870*/  PRMT R4, RZ, 0x654, R4 ;  /* 0x00000654ff047816 */ /* 0x000fe40000000004 */
[----:B-1----:R-:W-:Y:S01]  /*3880*/  SHF.L.U32 R5, R12, 0x1f, RZ ;  /* 0x0000001f0c057819 */ /* 0x002fe200000006ff */
[----:B------:R-:W-:Y:S01]  /*3890*/  UIADD3 UR4, UPT, UPT, UR5, 0x210, URZ ;  /* 0x0000021005047890 */ /* 0x000fe2000fffe0ff */
[----:B------:R1:W-:Y:S05]  /*38a0*/  SYNCS.ARRIVE.TRANS64.RED.A1T0 RZ, [R4+URZ], RZ ;  /* 0x000000ff04ff79a7 */ /* 0x0003ea00081004ff */
[----:B------:R-:W-:Y:S01]  /*38b0*/  IMAD.U32 R7, RZ, RZ, UR4 ;  /* 0x00000004ff077e24 */ /* 0x000fe2000f8e00ff */
[----:B------:R-:W2:Y:S04]  /*38c0*/  SYNCS.PHASECHK.TRANS64.TRYWAIT P0, [UR5+0x220], R5 ;  /* 0x00022005ff0075a7 */ /* 0x000ea80008001105 */
[----:B------:R-:W-:Y:S01]  /*38d0*/  PRMT R6, R0, 0x654, R7 ;  /* 0x0000065400067816 */ /* 0x000fe20000000007 */
[----:B-1----:R-:W-:Y:S01]  /*38e0*/  @!P2 IMAD.MOV.U32 R4, RZ, RZ, 0x10 ;  /* 0x00000010ff04a424 */ /* 0x002fe200078e00ff */
[----:B--2---:R-:W-:Y:S06]  /*38f0*/  @!P0 BRA `(.L_x_70) ;  /* 0x00000058002c8947 */ /* 0x004fec0003800000 */
.L_x_188:
[----:B------:R-:W-:Y:S01]  /*3900*/  ULEA UR4, UR6, UR37, 0x4 ;  /* 0x0000002506047291 */ /* 0x000fe2000f8e20ff */
[----:B------:R-:W-:Y:S01]  /*3910*/  SEL R3, R6, R3, !P2 ;  /* 0x0000000306037207 */ /* 0x000fe20005000000 */
[----:B------:R-:W-:Y:S01]  /*3920*/  UIADD3 UR5, UPT, UPT, UR5, 0x210, URZ ;  /* 0x0000021005057890 */ /* 0x000fe2000fffe0ff */
[----:B-1----:R-:W-:Y:S01]  /*3930*/  LEA R2, R11, UR37, 0x3 ;  /* 0x000000250b027c11 */ /* 0x002fe2000f8e18ff */
[----:B------:R-:W-:Y:S01]  /*3940*/  UIADD3 UR4, UPT, UPT, UR4, 0x2a0, URZ ;  /* 0x000002a004047890 */ /* 0x000fe2000fffe0ff */
[----:B------:R-:W-:Y:S01]  /*3950*/  SHF.L.U32 R5, R10, 0x1f, RZ ;  /* 0x0000001f0a057819 */ /* 0x000fe200000006ff */
[----:B------:R1:W-:Y:S01]  /*3960*/  @!P2 SYNCS.ARRIVE.TRANS64.RED RZ, [R3+URZ], R4 ;  /* 0x0000000403ffa9a7 */ /* 0x0003e200080004ff */
[----:B------:R-:W-:Y:S01]  /*3970*/  UIADD3 UR6, UPT, UPT, UR6, 0x1, URZ ;  /* 0x0000000106067890 */ /* 0x000fe2000fffe0ff */
[----:B------:R-:W-:-:S03]  /*3980*/  VIADD R8, R8, 0x1 ;  /* 0x0000000108087836 */ /* 0x000fc60000000000 */
[----:B------:R-:W-:Y:S02]  /*3990*/  UISETP.NE.AND UP0, UPT, UR6, 0x2, UPT ;  /* 0x000000020600788c */ /* 0x000fe4000bf05270 */
[----:B------:R-:W-:Y:S06]  /*39a0*/  UGETNEXTWORKID.BROADCAST [UR4], [UR5] ;  /* 0x00000000040073ca */ /* 0x000fec0008000100 */
[----:B------:R-:W-:Y:S01]  /*39b0*/  USEL UR4, URZ, 0x1, UP0 ;  /* 0x00000001ff047887 */ /* 0x000fe20008000000 */
[----:B------:R-:W-:Y:S01]  /*39c0*/  ISETP.NE.AND P0, PT, R8, 0x2, PT ;  /* 0x000000020800780c */ /* 0x000fe20003f05270 */
[----:B------:R-:W-:Y:S01]  /*39d0*/  USEL UR6, UR6, URZ, UP0 ;  /* 0x000000ff06067287 */ /* 0x000fe20008000000 */
[----:B------:R-:W2:Y:S03]  /*39e0*/  SYNCS.PHASECHK.TRANS64.TRYWAIT P1, [R2+URZ+0x210], R5 ;  /* 0x00021005020075a7 */ /* 0x000ea600080211ff */
[----:B------:R-:W-:Y:S01]  /*39f0*/  LOP3.LUT R12, R12, UR4, RZ, 0x3c, !PT ;  /* 0x000000040c0c7c12 */ /* 0x000fe2000f8e3cff */
[----:B-12---:R-:W-:Y:S07]  /*3a00*/  @!P1 BRA `(.L_x_71) ;  /* 0x0000005800009947 */ /* 0x006fee0003800000 */
.L_x_189:
[C---:B------:R-:W-:Y:S01]  /*3a10*/  LEA R4, R11.reuse, UR37, 0x4 ;  /* 0x000000250b047c11 */ /* 0x040fe2000f8e20ff */
[----:B-1----:R-:W-:Y:S01]  /*3a20*/  VIADD R2, R2, 0x220 ;  /* 0x0000022002027836 */ /* 0x002fe20000000000 */
[----:B------:R-:W-:Y:S01]  /*3a30*/  SEL R8, R8, RZ, P0 ;  /* 0x000000ff08087207 */ /* 0x000fe20000000000 */
[----:B------:R-:W-:-:S03]  /*3a40*/  VIADD R11, R11, 0x1 ;  /* 0x000000010b0b7836 */ /* 0x000fc60000000000 */
[----:B------:R-:W1:Y:S01]  /*3a50*/  LDS.128 R4, [R4+0x2a0] ;  /* 0x0002a00004047984 */ /* 0x000e620000000c00 */
[----:B------:R-:W-:Y:S02]  /*3a60*/  PRMT R2, RZ, 0x654, R2 ;  /* 0x00000654ff027816 */ /* 0x000fe40000000002 */
[C---:B------:R-:W-:Y:S01]  /*3a70*/  ISETP.NE.AND P1, PT, R11.reuse, 0x2, PT ;  /* 0x000000020b00780c */ /* 0x040fe20003f25270 */
[----:B------:R-:W-:Y:S01]  /*3a80*/  @!PT LDS RZ, [RZ] ;  /* 0x00000000fffff984 */ /* 0x000fe20000000800 */
[----:B------:R-:W-:Y:S01]  /*3a90*/  @!PT LDS RZ, [RZ] ;  /* 0x00000000fffff984 */ /* 0x000fe20000000800 */
[----:B------:R-:W-:Y:S01]  /*3aa0*/  @!PT LDS RZ, [RZ] ;  /* 0x00000000fffff984 */ /* 0x000fe20000000800 */
[----:B------:R-:W-:Y:S01]  /*3ab0*/  @!PT LDS RZ, [RZ] ;  /* 0x00000000fffff984 */ /* 0x000fe20000000800 */
[----:B------:R2:W-:Y:S06]  /*3ac0*/  MEMBAR.ALL.CTA ;  /* 0x0000000000007992 */ /* 0x0005ec0000008000 */
[----:B--2---:R-:W2:Y:S01]  /*3ad0*/  FENCE.VIEW.ASYNC.S ;  /* 0x00000000000073c6 */ /* 0x004ea20000000000 */
[----:B------:R-:W-:Y:S01]  /*3ae0*/  SEL R11, R11, RZ, P1 ;  /* 0x000000ff0b0b7207 */ /* 0x000fe20000800000 */
[----:B--2---:R2:W-:Y:S01]  /*3af0*/  SYNCS.ARRIVE.TRANS64.RED.A1T0 RZ, [R2+URZ], RZ ;  /* 0x000000ff02ff79a7 */ /* 0x0045e200081004ff */
[----:B-1----:R-:W-:-:S02]  /*3b00*/  LOP3.LUT P3, RZ, R6, 0x1, RZ, 0xc0, !PT ;  /* 0x0000000106ff7812 */ /* 0x002fc4000786c0ff */
[----:B------:R-:W-:-:S04]  /*3b10*/  SEL R5, RZ, 0x1, P1 ;  /* 0x00000001ff057807 */ /* 0x000fc80000800000 */
[----:B------:R-:W-:Y:S02]  /*3b20*/  LOP3.LUT R10, R10, R5, RZ, 0x3c, !PT ;  /* 0x000000050a0a7212 */ /* 0x000fe400078e3cff */
[----:B--2---:R-:W-:-:S04]  /*3b30*/  SEL R2, RZ, 0x1, P0 ;  /* 0x00000001ff027807 */ /* 0x004fc80000000000 */
[----:B------:R-:W-:Y:S01]  /*3b40*/  LOP3.LUT R9, R9, R2, RZ, 0x3c, !PT ;  /* 0x0000000209097212 */ /* 0x000fe200078e3cff */
[----:B------:R-:W-:Y:S06]  /*3b50*/  @P3 BRA `(.L_x_72) ;  /* 0xfffffffc002c3947 */ /* 0x000fec000383ffff */
[----:B------:R-:W-:Y:S01]  /*3b60*/  ULEA UR5, UR6, UR37, 0x3 ;  /* 0x0000002506057291 */ /* 0x000fe2000f8e18ff */
[----:B------:R-:W-:-:S08]  /*3b70*/  SHF.L.U32 R3, R12, 0x1f, RZ ;  /* 0x0000001f0c037819 */ /* 0x000fd000000006ff */
[----:B------:R-:W1:Y:S02]  /*3b80*/  SYNCS.PHASECHK.TRANS64 P0, [UR5+0x220], R3 ;  /* 0x00022003ff0075a7 */ /* 0x000e640008001005 */
[----:B-1----:R-:W-:Y:S05]  /*3b90*/  @P0 BRA `(.L_x_73) ;  /* 0x0000000000080947 */ /* 0x002fea0003800000 */
[----:B------:R-:W1:Y:S02]  /*3ba0*/  SYNCS.PHASECHK.TRANS64.TRYWAIT P0, [UR5+0x220], R3 ;  /* 0x00022003ff0075a7 */ /* 0x000e640008001105 */
[----:B-1----:R-:W-:Y:S05]  /*3bb0*/  @!P0 BRA `(.L_x_74) ;  /* 0x0000005400a88947 */ /* 0x002fea0003800000 */
.L_x_73:
[----:B------:R-:W-:-:S04]  /*3bc0*/  UIADD3 UR4, UPT, UPT, UR6, 0x1, URZ ;  /* 0x0000000106047890 */ /* 0x000fc8000fffe0ff */
[----:B------:R-:W-:-:S04]  /*3bd0*/  UISETP.NE.AND UP0, UPT, UR4, 0x2, UPT ;  /* 0x000000020400788c */ /* 0x000fc8000bf05270 */
[----:B------:R-:W-:Y:S02]  /*3be0*/  USEL UR7, URZ, 0x1, UP0 ;  /* 0x00000001ff077887 */ /* 0x000fe40008000000 */
[----:B------:R-:W-:-:S04]  /*3bf0*/  USEL UR4, UR4, URZ, UP0 ;  /* 0x000000ff04047287 */ /* 0x000fc80008000000 */
[----:B------:R-:W-:Y:S01]  /*3c00*/  ULEA UR4, UR4, UR37, 0x3 ;  /* 0x0000002504047291 */ /* 0x000fe2000f8e18ff */
[----:B-1----:R-:W-:-:S04]  /*3c10*/  LOP3.LUT R3, R12, UR7, RZ, 0x3c, !PT ;  /* 0x000000070c037c12 */ /* 0x002fc8000f8e3cff */
[----:B------:R-:W-:-:S04]  /*3c20*/  SHF.L.U32 R0, R3, 0x1f, RZ ;  /* 0x0000001f03007819 */ /* 0x000fc800000006ff */
[----:B------:R-:W1:Y:S02]  /*3c30*/  SYNCS.PHASECHK.TRANS64 P0, [UR4+0x220], R0 ;  /* 0x00022000ff0075a7 */ /* 0x000e640008001004 */
[----:B-1----:R-:W-:Y:S05]  /*3c40*/  @P0 EXIT ;  /* 0x000000000000094d */ /* 0x002fea0003800000 */
[----:B------:R-:W-:Y:S02]  /*3c50*/  SHF.L.U32 R3, R3, 0x1f, RZ ;  /* 0x0000001f03037819 */ /* 0x000fe400000006ff */
[----:B------:R-:W-:-:S07]  /*3c60*/  MOV R0, UR4 ;  /* 0x0000000400007c02 */ /* 0x000fce0008000f00 */
.L_x_75:
[----:B-1----:R1:W2:Y:S02]  /*3c70*/  SYNCS.PHASECHK.TRANS64.TRYWAIT P0, [R0+URZ+0x220], R3 ;  /* 0x00022003000075a7 */ /* 0x0022a400080011ff */
[----:B--2---:R-:W-:Y:S05]  /*3c80*/  @!P0 NANOSLEEP.SYNCS 0x989680 ;  /* 0x009896800000895d */ /* 0x004fea0003900000 */
[----:B------:R-:W2:Y:S02]  /*3c90*/  @!P0 SYNCS.PHASECHK.TRANS64 P0, [R0+URZ+0x220], R3 ;  /* 0x00022003000085a7 */ /* 0x000ea400080010ff */
[----:B--2---:R-:W-:Y:S05]  /*3ca0*/  @P0 EXIT ;  /* 0x000000000000094d */ /* 0x004fea0003800000 */
[----:B------:R-:W-:Y:S05]  /*3cb0*/  BRA `(.L_x_75) ;  /* 0xfffffffc00ec7947 */ /* 0x000fea000383ffff */
.L_x_68:
[----:B------:R-:W-:-:S09]  /*3cc0*/  UISETP.NE.AND UP1, UPT, UR8, URZ, UPT ;  /* 0x000000ff0800728c */ /* 0x000fd2000bf25270 */
[----:B------:R-:W-:Y:S05]  /*3cd0*/  BRA.U UP1, `(.L_x_76) ;  /* 0x0000000d01607547 */ /* 0x000fea000b800000 */
[----:B------:R-:W-:Y:S01]  /*3ce0*/  UMOV UR4, 0x40 ;  /* 0x0000004000047882 */ /* 0x000fe20000000000 */
[----:B------:R-:W-:Y:S01]  /*3cf0*/  NOP ;  /* 0x0000000000007918 */ /* 0x000fe20000000000 */
[----:B------:R-:W-:Y:S01]  /*3d00*/  ULEA UR4, UR37, UR4, 0x18 ;  /* 0x0000000425047291 */ /* 0x000fe2000f8ec0ff */
[----:B------:R-:W-:Y:S02]  /*3d10*/  UMOV UR5, 0x400 ;  /* 0x0000040000057882 */ /* 0x000fe40000000000 */
[----:B------:R-:W-:-:S06]  /*3d20*/  ULEA UR37, UR37, UR5, 0x18 ;  /* 0x0000000525257291 */ /* 0x000fcc000f8ec0ff */
[----:B------:R-:W1:Y:S02]  /*3d30*/  LDS.U8 R0, [UR4+0x1c] ;  /* 0x00001c04ff007984 */ /* 0x000e640008000000 */
[----:B-1----:R-:W-:-:S13]  /*3d40*/  ISETP.NE.AND P0, PT, R0, RZ, PT ;  /* 0x000000ff0000720c */ /* 0x002fda0003f05270 */
[----:B------:R-:W-:Y:S05]  /*3d50*/  @P0 BRA `(.L_x_77) ;  /* 0x0000000000580947 */ /* 0x000fea0003800000 */
[----:B------:R-:W-:-:S13]  /*3d60*/  ELECT P0, URZ, PT ;  /* 0x0000000000ff782f */ /* 0x000fda0003800000 */
[----:B------:R-:W-:Y:S05]  /*3d70*/  @!P0 BRA `(.L_x_78) ;  /* 0x0000000000608947 */ /* 0x000fea0003800000 */
[----:B------:R-:W-:Y:S01]  /*3d80*/  UMOV UR5, 0x10 ;  /* 0x0000001000057882 */ /* 0x000fe20000000000 */
[----:B------:R-:W-:Y:S01]  /*3d90*/  HFMA2 R0, -RZ, RZ, 0, 5.9604644775390625e-08 ;  /* 0x00000001ff007431 */ /* 0x000fe200000001ff */
[----:B------:R-:W-:-:S03]  /*3da0*/  MOV R2, 0xffff ;  /* 0x0000ffff00027802 */ /* 0x000fc60000000f00 */
[----:B------:R-:W-:Y:S04]  /*3db0*/  DEPBAR.LE SB1, 0x36 ;  /* 0x00009d800000791a */ /* 0x000fe80000000000 */
[----:B------:R-:W1:Y:S02]  /*3dc0*/  UTCATOMSWS.FIND_AND_SET.ALIGN UP0, UR5, UR5 ;  /* 0x00000005000575e3 */ /* 0x000e640008000800 */
[----:B-1----:R-:W-:Y:S01]  /*3dd0*/  MOV R3, UR5 ;  /* 0x0000000500037c02 */ /* 0x002fe20008000f00 */
[----:B------:R-:W-:Y:S06]  /*3de0*/  BRA.U UP0, `(.L_x_79) ;  /* 0x0000000100187547 */ /* 0x000fec000b800000 */
.L_x_80:
[----:B------:R-:W-:Y:S05]  /*3df0*/  NANOSLEEP 0x64 ;  /* 0x000000640000795d */ /* 0x000fea0003800000 */
[----:B------:R-:W-:-:S05]  /*3e00*/  UMOV UR5, 0x10 ;  /* 0x0000001000057882 */ /* 0x000fca0000000000 */
[----:B------:R-:W-:Y:S04]  /*3e10*/  DEPBAR.LE SB1, 0x36 ;  /* 0x00009d800000791a */ /* 0x000fe80000000000 */
[----:B------:R-:W1:Y:S02]  /*3e20*/  UTCATOMSWS.FIND_AND_SET.ALIGN UP0, UR5, UR5 ;  /* 0x00000005000575e3 */ /* 0x000e640008000800 */
[----:B-1----:R-:W-:Y:S01]  /*3e30*/  MOV R3, UR5 ;  /* 0x0000000500037c02 */ /* 0x002fe20008000f00 */
[----:B------:R-:W-:Y:S05]  /*3e40*/  BRA.U !UP0, `(.L_x_80) ;  /* 0xfffffffd08e87547 */ /* 0x000fea000b83ffff */
.L_x_79:
[-C--:B------:R-:W-:Y:S02]  /*3e50*/  SHF.L.U32 R2, R2, R3.reuse, RZ ;  /* 0x0000000302027219 */ /* 0x080fe400000006ff */
[----:B------:R-:W-:Y:S01]  /*3e60*/  SHF.L.U32 R0, R0, R3, RZ ;  /* 0x0000000300007219 */ /* 0x000fe200000006ff */
[----:B------:R-:W-:Y:S02]  /*3e70*/  IMAD.SHL.U32 R3, R3, 0x20, RZ ;  /* 0x0000002003037824 */ /* 0x000fe400078e00ff */
[----:B------:R1:W-:Y:S04]  /*3e80*/  ATOMS.OR RZ, [UR4+0x14], R2 ;  /* 0x00001402ffff798c */ /* 0x0003e8000b000004 */
[----:B------:R1:W-:Y:S04]  /*3e90*/  ATOMS.OR RZ, [UR4+0x18], R0 ;  /* 0x00001800ffff798c */ /* 0x0003e8000b000004 */
[----:B------:R1:W-:Y:S01]  /*3ea0*/  STS [UR37+0x2c0], R3 ;  /* 0x0002c003ff007988 */ /* 0x0003e20008000825 */
[----:B------:R-:W-:Y:S05]  /*3eb0*/  BRA `(.L_x_78) ;  /* 0x0000000000107947 */ /* 0x000fea0003800000 */
.L_x_77:
[----:B------:R-:W-:Y:S02]  /*3ec0*/  MOV R0, 0xffffffff ;  /* 0xffffffff00007802 */ /* 0x000fe40000000f00 */
[----:B------:R-:W-:-:S03]  /*3ed0*/  MOV R2, 0x3f00 ;  /* 0x00003f0000027802 */ /* 0x000fc60000000f00 */
[----:B------:R1:W-:Y:S04]  /*3ee0*/  STS [UR37+0x2c0], R0 ;  /* 0x0002c000ff007988 */ /* 0x0003e80008000825 */
[----:B-1-3-5:R-:W-:Y:S05]  /*3ef0*/  CALL.REL.NOINC `($__internal_1_$__cuda_sm10x_tcgen05_guardrail_trap_phase_invalid_during_alloc) ;  /* 0x0000005800287944 */ /* 0x02afea0003c00000 */
.L_x_78:
[----:B------:R-:W-:Y:S05]  /*3f00*/  WARPSYNC.ALL ;  /* 0x0000000000007948 */ /* 0x000fea0003800000 */
[----:B------:R-:W2:Y:S01]  /*3f10*/  S2UR UR9, SR_CgaCtaId ;  /* 0x00000000000979c3 */ /* 0x000ea20000008800 */
[----:B------:R-:W-:Y:S01]  /*3f20*/  UMOV UR4, 0x400 ;  /* 0x0000040000047882 */ /* 0x000fe20000000000 */
[----:B------:R-:W-:-:S06]  /*3f30*/  NOP ;  /* 0x0000000000007918 */ /* 0x000fcc0000000000 */
[----:B------:R-:W-:Y:S06]  /*3f40*/  BAR.ARV 0x6, 0xa0 ;  /* 0x0182800000007b1d */ /* 0x000fec0000002000 */
[----:B------:R-:W4:Y:S01]  /*3f50*/  LDCU UR5, c[0x0][0x38c] ;  /* 0x00007180ff0577ac */ /* 0x000f220008000800 */
[----:B------:R-:W-:Y:S01]  /*3f60*/  IMAD.MOV.U32 R11, RZ, RZ, 0x1 ;  /* 0x00000001ff0b7424 */ /* 0x000fe200078e00ff */
[----:B------:R-:W-:Y:S01]  /*3f70*/  CS2R R8, SRZ ;  /* 0x0000000000087805 */ /* 0x000fe2000001ff00 */
[----:B------:R-:W-:Y:S01]  /*3f80*/  IMAD.MOV.U32 R10, RZ, RZ, RZ ;  /* 0x000000ffff0a7224 */ /* 0x000fe200078e00ff */
[----:B------:R-:W-:Y:S01]  /*3f90*/  UMOV UR11, URZ ;  /* 0x000000ff000b7c82 */ /* 0x000fe20008000000 */
[----:B------:R-:W-:Y:S01]  /*3fa0*/  UMOV UR18, URZ ;  /* 0x000000ff00127c82 */ /* 0x000fe20008000000 */
[----:B------:R-:W-:Y:S01]  /*3fb0*/  UMOV UR20, 0x0 ;  /* 0x0000000000147882 */ /* 0x000fe20000000000 */
[----:B------:R-:W-:Y:S01]  /*3fc0*/  UMOV UR21, 0x8140010 ;  /* 0x0814001000157882 */ /* 0x000fe20000000000 */
[----:B--2---:R-:W-:Y:S01]  /*3fd0*/  ULEA UR9, UR9, UR4, 0x18 ;  /* 0x0000000409097291 */ /* 0x004fe2000f8ec0ff */
[----:B------:R-:W2:Y:S03]  /*3fe0*/  LDCU UR4, c[0x0][0x38c] ;  /* 0x00007180ff0477ac */ /* 0x000ea60008000800 */
[----:B------:R-:W-:-:S02]  /*3ff0*/  UIADD3 UR10, UPT, UPT, UR9, 0x5380, URZ ;  /* 0x00005380090a7890 */ /* 0x000fc4000fffe0ff */
[----:B----4-:R-:W-:-:S03]  /*4000*/  UISETP.GE.AND UP3, UPT, UR5, 0x1, UPT ;  /* 0x000000010500788c */ /* 0x010fc6000bf66270 */
[----:B-1----:R-:W1:Y:S01]  /*4010*/  LDS R0, [UR9+0x2c0] ;  /* 0x0002c009ff007984 */ /* 0x002e620008000800 */
[----:B------:R-:W-:-:S04]  /*4020*/  USHF.R.U32.HI UR10, URZ, 0x4, UR10 ;  /* 0x00000004ff0a7899 */ /* 0x000fc8000801160a */
[----:B------:R-:W-:-:S04]  /*4030*/  ULOP3.LUT UR10, UR10, 0x3fff, URZ, 0xc0, !UPT ;  /* 0x00003fff0a0a7892 */ /* 0x000fc8000f8ec0ff */
[----:B------:R-:W-:Y:S02]  /*4040*/  ULOP3.LUT UR10, UR10, 0x10000, URZ, 0xfc, !UPT ;  /* 0x000100000a0a7892 */ /* 0x000fe4000f8efcff */
[----:B--2---:R-:W-:-:S04]  /*4050*/  UIADD3 UR4, UPT, UPT, UR4, 0x1f, URZ ;  /* 0x0000001f04047890 */ /* 0x004fc8000fffe0ff */
[----:B------:R-:W-:-:S04]  /*4060*/  USHF.R.S32.HI UR8, URZ, 0x1f, UR4 ;  /* 0x0000001fff087899 */ /* 0x000fc80008011404 */
[----:B------:R-:W-:Y:S02]  /*4070*/  ULEA.HI UR8, UR8, UR4, URZ, 0x5 ;  /* 0x0000000408087291 */ /* 0x000fe4000f8f28ff */
[----:B------:R-:W-:Y:S02]  /*4080*/  UIADD3 UR4, UPT, UPT, UR9, 0x24380, URZ ;  /* 0x0002438009047890 */ /* 0x000fe4000fffe0ff */
[----:B------:R-:W-:Y:S02]  /*4090*/  USHF.R.S32.HI UR8, URZ, 0x5, UR8 ;  /* 0x00000005ff087899 */ /* 0x000fe40008011408 */
[----:B------:R-:W-:Y:S02]  /*40a0*/  USHF.R.U32.HI UR4, URZ, 0x4, UR4 ;  /* 0x00000004ff047899 */ /* 0x000fe40008011604 */
[----:B------:R-:W-:Y:S02]  /*40b0*/  UISETP.LT.AND UP0, UPT, UR8, 0x1, UPT ;  /* 0x000000010800788c */ /* 0x000fe4000bf01270 */
[----:B------:R-:W-:-:S02]  /*40c0*/  ULOP3.LUT UR4, UR4, 0x3fff, URZ, 0xc0, !UPT ;  /* 0x00003fff04047892 */ /* 0x000fc4000f8ec0ff */
[----:B------:R-:W-:Y:S02]  /*40d0*/  USEL UR15, UR8, 0x1, !UP0 ;  /* 0x00000001080f7887 */ /* 0x000fe4000c000000 */
[----:B------:R-:W-:Y:S02]  /*40e0*/  ULOP3.LUT UR4, UR4, 0x10000, URZ, 0xfc, !UPT ;  /* 0x0001000004047892 */ /* 0x000fe4000f8efcff */
[----:B------:R-:W-:Y:S01]  /*40f0*/  UIADD3 UR15, UPT, UPT, -UR15, URZ, URZ ;  /* 0x000000ff0f0f7290 */ /* 0x000fe2000fffe1ff */
[----:B-1----:R-:W-:-:S15]  /*4100*/  R2UR UR12, R0 ;  /* 0x00000000000c72ca */ /* 0x002fde00000e0000 */
.L_x_87:
[----:B------:R-:W-:Y:S02]  /*4110*/  LEA R0, R10, UR9, 0x3 ;  /* 0x000000090a007c11 */ /* 0x000fe4000f8e18ff */
[----:B------:R-:W-:Y:S02]  /*4120*/  SHF.L.U32 R5, R9, 0x1f, RZ ;  /* 0x0000001f09057819 */ /* 0x000fe400000006ff */
[----:B------:R-:W-:Y:S01]  /*4130*/  PLOP3.LUT P0, PT, PT, PT, UP3, 0x80, 0x8 ;  /* 0x000000000008781c */ /* 0x000fe20003f0f038 */
[----:B------:R-:W-:Y:S01]  /*4140*/  VIADD R3, R0, 0x220 ;  /* 0x0000022000037836 */ /* 0x000fe20000000000 */
[----:B-1----:R-:W1:Y:S02]  /*4150*/  SYNCS.PHASECHK.TRANS64.TRYWAIT P1, [R0+URZ+0x210], R5 ;  /* 0x00021005000075a7 */ /* 0x002e6400080211ff */
[----:B-1--4-:R-:W-:Y:S09]  /*4160*/  @!P1 BRA `(.L_x_81) ;  /* 0x0000005000549947 */ /* 0x012ff20003800000 */
.L_x_191:
[----:B------:R-:W-:Y:S01]  /*4170*/  LEA R4, R10, UR9, 0x4 ;  /* 0x000000090a047c11 */ /* 0x000fe2000f8e20ff */
[----:B------:R-:W-:Y:S01]  /*4180*/  @UP3 ULEA UR5, UR18, UR9, 0x3 ;  /* 0x0000000912053291 */ /* 0x000fe2000f8e18ff */
[----:B------:R-:W-:Y:S01]  /*4190*/  PLOP3.LUT P2, PT, PT, PT, PT, 0x80, 0x8 ;  /* 0x000000000008781c */ /* 0x000fe20003f4f070 */
[----:B------:R-:W-:Y:S01]  /*41a0*/  ULEA UR14, UR11, UR9, 0x3 ;  /* 0x000000090b0e7291 */ /* 0x000fe2000f8e18ff */
[----:B------:R-:W-:Y:S02]  /*41b0*/  PRMT R3, RZ, 0x654, R3 ;  /* 0x00000654ff037816 */ /* 0x000fe40000000003 */
[----:B-1----:R-:W1:Y:S01]  /*41c0*/  LDS.128 R4, [R4+0x2a0] ;  /* 0x0002a00004047984 */ /* 0x002e620000000c00 */
[----:B------:R-:W-:Y:S02]  /*41d0*/  @P0 SHF.L.U32 R2, R8, 0x1f, RZ ;  /* 0x0000001f08020819 */ /* 0x000fe400000006ff */
[----:B------:R-:W-:Y:S01]  /*41e0*/  SHF.L.U32 R0, R11, 0x1f, RZ ;  /* 0x0000001f0b007819 */ /* 0x000fe200000006ff */
[----:B------:R-:W-:Y:S01]  /*41f0*/  @!PT LDS RZ, [RZ] ;  /* 0x00000000fffff984 */ /* 0x000fe20000000800 */
[----:B------:R-:W-:Y:S01]  /*4200*/  @!PT LDS RZ, [RZ] ;  /* 0x00000000fffff984 */ /* 0x000fe20000000800 */
[----:B------:R-:W-:Y:S01]  /*4210*/  @!PT LDS RZ, [RZ] ;  /* 0x00000000fffff984 */ /* 0x000fe20000000800 */
[----:B------:R-:W-:Y:S01]  /*4220*/  @!PT LDS RZ, [RZ] ;  /* 0x00000000fffff984 */ /* 0x000fe20000000800 */
[----:B------:R2:W-:Y:S06]  /*4230*/  MEMBAR.ALL.CTA ;  /* 0x0000000000007992 */ /* 0x0005ec0000008000 */
[----:B--2---:R-:W2:Y:S02]  /*4240*/  FENCE.VIEW.ASYNC.S ;  /* 0x00000000000073c6 */ /* 0x004ea40000000000 */
[----:B--2---:R2:W-:Y:S01]  /*4250*/  SYNCS.ARRIVE.TRANS64.RED.A1T0 RZ, [R3+URZ], RZ ;  /* 0x000000ff03ff79a7 */ /* 0x0045e200081004ff */
[----:B------:R2:W4:Y:S01]  /*4260*/  @P0 SYNCS.PHASECHK.TRANS64.TRYWAIT P2, [UR5], R2 ;  /* 0x00000002ff0005a7 */ /* 0x0005220008041105 */
[----:B-1----:R-:W-:Y:S01]  /*4270*/  LOP3.LUT P1, RZ, R6, 0x1, RZ, 0xc0, !PT ;  /* 0x0000000106ff7812 */ /* 0x002fe2000782c0ff */
[----:B------:R-:W1:Y:S02]  /*4280*/  SYNCS.PHASECHK.TRANS64.TRYWAIT P0, [UR14+0x250], R0 ;  /* 0x00025000ff0075a7 */ /* 0x000e64000800110e */
[----:B-12-4-:R-:W-:Y:S10]  /*4290*/  @!P0 BRA `(.L_x_82) ;  /* 0x00000050001c8947 */ /* 0x016ff40003800000 */
.L_x_193:
[----:B------:R-:W-:Y:S01]  /*42a0*/  IADD3 R10, PT, PT, R10, 0x1, RZ ;  /* 0x000000010a0a7810 */ /* 0x000fe20007ffe0ff */
[----:B------:R-:W-:Y:S06]  /*42b0*/  BRA.U !UP3, `(.L_x_83) ;  /* 0x000000010b887547 */ /* 0x000fec000b800000 */
[----:B------:R-:W-:Y:S02]  /*42c0*/  UIMAD UR13, UR11, 0x50, UR12 ;  /* 0x000000500b0d78a4 */ /* 0x000fe4000f8e020c */
[----:B------:R-:W-:Y:S01]  /*42d0*/  UPLOP3.LUT UP4, UPT, UPT, UPT, UPT, 0x40, 0x4 ;  /* 0x000000000004789c */ /* 0x000fe20003f8e870 */
[----:B------:R-:W-:Y:S01]  /*42e0*/  UMOV UR17, UR15 ;  /* 0x0000000f00117c82 */ /* 0x000fe20008000000 */
[----:B------:R-:W-:Y:S01]  /*42f0*/  UMOV UR16, UR8 ;  /* 0x0000000800107c82 */ /* 0x000fe20008000000 */
[----:B------:R-:W-:-:S08]  /*4300*/  UMOV UR5, UR18 ;  /* 0x0000001200057c82 */ /* 0x000fd00008000000 */
.L_x_86:
[----:B------:R-:W-:Y:S02]  /*4310*/  UIADD3 UR17, UPT, UPT, UR17, 0x1, URZ ;  /* 0x0000000111117890 */ /* 0x000fe4000fffe0ff */
[----:B--2---:R-:W-:Y:S02]  /*4320*/  ULEA UR7, UR5, UR9, 0x3 ;  /* 0x0000000905077291 */ /* 0x004fe4000f8e18ff */
[----:B------:R-:W-:Y:S01]  /*4330*/  UISETP.NE.AND UP0, UPT, UR17, URZ, UPT ;  /* 0x000000ff1100728c */ /* 0x000fe2000bf05270 */
[----:B----4-:R-:W-:Y:S10]  /*4340*/  @P2 BRA `(.L_x_84) ;  /* 0x00000000000c2947 */ /* 0x010ff40003800000 */
[----:B-1----:R-:W-:Y:S04]  /*4350*/  SHF.L.U32 R3, R8, 0x1f, RZ ;  /* 0x0000001f08037819 */ /* 0x002fe800000006ff */
[----:B------:R-:W1:Y:S02]  /*4360*/  SYNCS.PHASECHK.TRANS64.TRYWAIT P0, [UR7], R3 ;  /* 0x00000003ff0075a7 */ /* 0x000e640008001107 */
[----:B-1----:R-:W-:Y:S05]  /*4370*/  @!P0 BRA `(.L_x_85) ;  /* 0x0000004c00fc8947 */ /* 0x002fea0003800000 */
.L_x_84:
[----:B------:R-:W-:Y:S01]  /*4380*/  UISETP.NE.AND UP1, UPT, UR16, 0x1, UPT ;  /* 0x000000011000788c */ /* 0x000fe2000bf25270 */
[----:B------:R-:W-:Y:S01]  /*4390*/  PLOP3.LUT P2, PT, PT, PT, PT, 0x80, 0x8 ;  /* 0x000000000008781c */ /* 0x000fe20003f4f070 */
[----:B------:R-:W-:Y:S02]  /*43a0*/  UIADD3 UR18, UPT, UPT, UR5, 0x1, URZ ;  /* 0x0000000105127890 */ /* 0x000fe4000fffe0ff */
[----:B------:R-:W-:Y:S02]  /*43b0*/  UIMAD UR6, UR5, 0xa0, UR4 ;  /* 0x000000a0050678a4 */ /* 0x000fe4000f8e0204 */
[----:B------:R-:W-:Y:S01]  /*43c0*/  UISETP.NE.AND UP2, UPT, UR18, 0x1f, UPT ;  /* 0x0000001f1200788c */ /* 0x000fe2000bf45270 */
[----:B------:R-:W-:Y:S01]  /*43d0*/  PLOP3.LUT P0, PT, PT, PT, UP1, 0x80, 0x8 ;  /* 0x000000000008781c */ /* 0x000fe20003f0f018 */
[----:B------:R-:W-:Y:S02]  /*43e0*/  UIADD3 UR16, UPT, UPT, UR16, -0x1, URZ ;  /* 0xffffffff10107890 */ /* 0x000fe4000fffe0ff */
[----:B------:R-:W-:Y:S02]  /*43f0*/  USEL UR22, URZ, 0x1, UP2 ;  /* 0x00000001ff167887 */ /* 0x000fe40009000000 */
[----:B------:R-:W-:Y:S01]  /*4400*/  USEL UR18, UR18, URZ, UP2 ;  /* 0x000000ff12127287 */ /* 0x000fe20009000000 */
[----:B------:R-:W-:Y:S03]  /*4410*/  UMOV UR23, 0xc0004010 ;  /* 0xc000401000177882 */ /* 0x000fe60000000000 */
[----:B------:R-:W-:Y:S01]  /*4420*/  @UP1 ULEA UR19, UR18, UR9, 0x3 ;  /* 0x0000000912131291 */ /* 0x000fe2000f8e18ff */
[----:B------:R-:W-:Y:S01]  /*4430*/  LOP3.LUT R8, R8, UR22, RZ, 0x3c, !PT ;  /* 0x0000001608087c12 */ /* 0x000fe2000f8e3cff */
[----:B------:R-:W-:Y:S03]  /*4440*/  ULEA UR22, UR5, UR10, 0x8 ;  /* 0x0000000a05167291 */ /* 0x000fe6000f8e40ff */
[----:B-1----:R-:W-:Y:S01]  /*4450*/  @P0 SHF.L.U32 R0, R8, 0x1f, RZ ;  /* 0x0000001f08000819 */ /* 0x002fe200000006ff */
[----:B------:R-:W-:Y:S03]  /*4460*/  UMOV UR5, UR18 ;  /* 0x0000001200057c82 */ /* 0x000fe60008000000 */
[----:B------:R2:W4:Y:S01]  /*4470*/  @P0 SYNCS.PHASECHK.TRANS64.TRYWAIT P2, [UR19], R0 ;  /* 0x00000000ff0005a7 */ /* 0x0005220008041113 */
[----:B------:R-:W-:Y:S03]  /*4480*/  UIADD3 UR19, UPT, UPT, UR7, 0xf8, URZ ;  /* 0x000000f807137890 */ /* 0x000fe6000fffe0ff */
[----:B------:R-:W-:Y:S02]  /*4490*/  UMOV UR7, 0xc0004010 ;  /* 0xc000401000077882 */ /* 0x000fe40000000000 */
[----:B------:R2:W-:Y:S01]  /*44a0*/  UTCQMMA gdesc[UR22], gdesc[UR6], tmem[UR13], tmem[UR20], idesc[UR21], UP4 ;  /* 0x00ff1406160075ea */ /* 0x0005e2000a00030d */
[----:B------:R-:W-:Y:S03]  /*44b0*/  UPLOP3.LUT UP4, UPT, UPT, UPT, UPT, 0x80, 0x8 ;  /* 0x000000000008789c */ /* 0x000fe60003f8f070 */
[----:B------:R2:W-:Y:S01]  /*44c0*/  UTCBAR [UR19], URZ ;  /* 0x000000ff130073e9 */ /* 0x0005e200080000ff */
[----:B------:R-:W-:Y:S07]  /*44d0*/  BRA.U UP0, `(.L_x_86) ;  /* 0xfffffffd008c7547 */ /* 0x000fee000b83ffff */
.L_x_83:
[----:B------:R-:W-:Y:S01]  /*44e0*/  UIADD3 UR11, UPT, UPT, UR11, 0x1, URZ ;  /* 0x000000010b0b7890 */ /* 0x000fe2000fffe0ff */
[C---:B------:R-:W-:Y:S01]  /*44f0*/  ISETP.NE.AND P0, PT, R10.reuse, 0x2, PT ;  /* 0x000000020a00780c */ /* 0x040fe20003f05270 */
[----:B------:R-:W-:Y:S02]  /*4500*/  UIADD3 UR14, UPT, UPT, UR14, 0x230, URZ ;  /* 0x000002300e0e7890 */ /* 0x000fe4000fffe0ff */
[----:B------:R-:W-:Y:S01]  /*4510*/  UISETP.NE.AND UP0, UPT, UR11, 0x4, UPT ;  /* 0x000000040b00788c */ /* 0x000fe2000bf05270 */
[----:B-12---:R-:W-:Y:S02]  /*4520*/  SEL R0, RZ, 0x1, P0 ;  /* 0x00000001ff007807 */ /* 0x006fe40000000000 */
[----:B------:R-:W-:Y:S01]  /*4530*/  SEL R10, R10, RZ, P0 ;  /* 0x000000ff0a0a7207 */ /* 0x000fe20000000000 */
[----:B------:R-:W-:Y:S01]  /*4540*/  USEL UR5, URZ, 0x1, UP0 ;  /* 0x00000001ff057887 */ /* 0x000fe20008000000 */
[----:B------:R-:W-:Y:S01]  /*4550*/  LOP3.LUT R9, R9, R0, RZ, 0x3c, !PT ;  /* 0x0000000009097212 */ /* 0x000fe200078e3cff */
[----:B------:R-:W-:Y:S01]  /*4560*/  USEL UR11, UR11, URZ, UP0 ;  /* 0x000000ff0b0b7287 */ /* 0x000fe20008000000 */
[----:B------:R1:W-:Y:S03]  /*4570*/  UTCBAR [UR14], URZ ;  /* 0x000000ff0e0073e9 */ /* 0x0003e600080000ff */
[----:B------:R-:W-:Y:S01]  /*4580*/  LOP3.LUT R11, R11, UR5, RZ, 0x3c, !PT ;  /* 0x000000050b0b7c12 */ /* 0x000fe2000f8e3cff */
[----:B------:R-:W-:Y:S07]  /*4590*/  @P1 BRA `(.L_x_87) ;  /* 0xfffffff800dc1947 */ /* 0x000fee000383ffff */
[----:B------:R-:W2:Y:S01]  /*45a0*/  S2UR UR4, SR_CgaCtaId ;  /* 0x00000000000479c3 */ /* 0x000ea20000008800 */
[----:B------:R-:W-:Y:S01]  /*45b0*/  ELECT P0, URZ, PT ;  /* 0x0000000000ff782f */ /* 0x000fe20003800000 */
[----:B------:R-:W-:Y:S01]  /*45c0*/  IMAD.MOV.U32 R0, RZ, RZ, 0x1 ;  /* 0x00000001ff007424 */ /* 0x000fe200078e00ff */
[----:B------:R-:W-:Y:S01]  /*45d0*/  UIADD3 UR9, UPT, UPT, UR9, 0x250, URZ ;  /* 0x0000025009097890 */ /* 0x000fe2000fffe0ff */
[----:B------:R-:W-:Y:S01]  /*45e0*/  SHF.L.U32 R3, R11, 0x1f, RZ ;  /* 0x0000001f0b037819 */ /* 0x000fe200000006ff */
[----:B------:R-:W-:-:S03]  /*45f0*/  UMOV UR5, 0x40 ;  /* 0x0000004000057882 */ /* 0x000fc60000000000 */
[----:B------:R-:W-:Y:S01]  /*4600*/  UVIRTCOUNT.DEALLOC.SMPOOL 0x80 ;  /* 0x000000800000784c */ /* 0x000fe20000000000 */
[----:B--2---:R-:W-:Y:S02]  /*4610*/  ULEA UR4, UR4, UR5, 0x18 ;  /* 0x0000000504047291 */ /* 0x004fe4000f8ec0ff */
[----:B------:R-:W-:-:S07]  /*4620*/  ULEA UR5, UR11, UR9, 0x3 ;  /* 0x000000090b057291 */ /* 0x000fce000f8e18ff */
[----:B------:R2:W-:Y:S02]  /*4630*/  @P0 STS.U8 [UR4+0x1c], R0 ;  /* 0x00001c00ff000988 */ /* 0x0005e40008000004 */
[----:B------:R-:W3:Y:S02]  /*4640*/  SYNCS.PHASECHK.TRANS64.TRYWAIT P0, [UR5], R3 ;  /* 0x00000003ff0075a7 */ /* 0x000ee40008001105 */
[----:B--23--:R-:W-:Y:S05]  /*4650*/  @!P0 BRA `(.L_x_88) ;  /* 0x0000004c005c8947 */ /* 0x00cfea0003800000 */
.L_x_196:
[----:B------:R-:W-:-:S04]  /*4660*/  UIADD3 UR6, UPT, UPT, UR11, 0x1, URZ ;  /* 0x000000010b067890 */ /* 0x000fc8000fffe0ff */
[----:B------:R-:W-:-:S04]  /*4670*/  UISETP.NE.AND UP0, UPT, UR6, 0x4, UPT ;  /* 0x000000040600788c */ /* 0x000fc8000bf05270 */
[----:B------:R-:W-:Y:S02]  /*4680*/  USEL UR7, URZ, 0x1, UP0 ;  /* 0x00000001ff077887 */ /* 0x000fe40008000000 */
[----:B------:R-:W-:-:S04]  /*4690*/  USEL UR6, UR6, URZ, UP0 ;  /* 0x000000ff06067287 */ /* 0x000fc80008000000 */
[----:B------:R-:W-:Y:S01]  /*46a0*/  ULEA UR5, UR6, UR9, 0x3 ;  /* 0x0000000906057291 */ /* 0x000fe2000f8e18ff */
[----:B------:R-:W-:-:S04]  /*46b0*/  LOP3.LUT R2, R11, UR7, RZ, 0x3c, !PT ;  /* 0x000000070b027c12 */ /* 0x000fc8000f8e3cff */
[----:B--2---:R-:W-:-:S04]  /*46c0*/  SHF.L.U32 R3, R2, 0x1f, RZ ;  /* 0x0000001f02037819 */ /* 0x004fc800000006ff */
[----:B------:R-:W2:Y:S02]  /*46d0*/  SYNCS.PHASECHK.TRANS64.TRYWAIT P0, [UR5], R3 ;  /* 0x00000003ff0075a7 */ /* 0x000ea40008001105 */
[----:B--2---:R-:W-:Y:S05]  /*46e0*/  @!P0 BRA `(.L_x_89) ;  /* 0x0000004c00508947 */ /* 0x004fea0003800000 */
.L_x_198:
        /* <DEDUP_REMOVED lines=9> */
.L_x_200:
[----:B------:R-:W-:-:S04]  /*4780*/  UIADD3 UR6, UPT, UPT, UR6, 0x1, URZ ;  /* 0x0000000106067890 */ /* 0x000fc8000fffe0ff */
[----:B------:R-:W-:-:S04]  /*4790*/  UISETP.NE.AND UP0, UPT, UR6, 0x4, UPT ;  /* 0x000000040600788c */ /* 0x000fc8000bf05270 */
[----:B------:R-:W-:Y:S02]  /*47a0*/  USEL UR5, URZ, 0x1, UP0 ;  /* 0x00000001ff057887 */ /* 0x000fe40008000000 */
[----:B------:R-:W-:-:S04]  /*47b0*/  USEL UR6, UR6, URZ, UP0 ;  /* 0x000000ff06067287 */ /* 0x000fc80008000000 */
[----:B------:R-:W-:Y:S01]  /*47c0*/  ULEA UR6, UR6, UR9, 0x3 ;  /* 0x0000000906067291 */ /* 0x000fe2000f8e18ff */
[----:B--2---:R-:W-:-:S04]  /*47d0*/  LOP3.LUT R3, R2, UR5, RZ, 0x3c, !PT ;  /* 0x0000000502037c12 */ /* 0x004fc8000f8e3cff */
[----:B------:R-:W-:-:S04]  /*47e0*/  SHF.L.U32 R3, R3, 0x1f, RZ ;  /* 0x0000001f03037819 */ /* 0x000fc800000006ff */
[----:B------:R-:W2:Y:S02]  /*47f0*/  SYNCS.PHASECHK.TRANS64.TRYWAIT P0, [UR6], R3 ;  /* 0x00000003ff0075a7 */ /* 0x000ea40008001106 */
[----:B--2---:R-:W-:Y:S05]  /*4800*/  @!P0 BRA `(.L_x_91) ;  /* 0x0000004c00388947 */ /* 0x004fea0003800000 */
.L_x_202:
[----:B------:R-:W-:Y:S01]  /*4810*/  NOP ;  /* 0x0000000000007918 */ /* 0x000fe20000000000 */
[----:B--2---:R-:W2:Y:S01]  /*4820*/  LDS R0, [UR4+0x14] ;  /* 0x00001404ff007984 */ /* 0x004ea20008000800 */
[----:B------:R-:W-:Y:S01]  /*4830*/  ULOP3.LUT UR6, UR12, 0xffff, URZ, 0xc0, !UPT ;  /* 0x0000ffff0c067892 */ /* 0x000fe2000f8ec0ff */
[----:B------:R-:W-:Y:S01]  /*4840*/  UMOV UR8, 0xffff ;  /* 0x0000ffff00087882 */ /* 0x000fe20000000000 */
[----:B------:R-:W-:Y:S02]  /*4850*/  UMOV UR5, 0x1 ;  /* 0x0000000100057882 */ /* 0x000fe40000000000 */
[----:B------:R-:W-:-:S04]  /*4860*/  USHF.R.U32.HI UR6, URZ, 0x5, UR6 ;  /* 0x00000005ff067899 */ /* 0x000fc80008011606 */
[----:B------:R-:W-:Y:S02]  /*4870*/  USHF.L.U32 UR8, UR8, UR6, URZ ;  /* 0x0000000608087299 */ /* 0x000fe400080006ff */
[----:B------:R-:W-:-:S04]  /*4880*/  USHF.L.U32 UR5, UR5, UR6, URZ ;  /* 0x0000000605057299 */ /* 0x000fc800080006ff */
[----:B--2---:R-:W-:-:S04]  /*4890*/  LOP3.LUT R0, R0, UR8, RZ, 0xc0, !PT ;  /* 0x0000000800007c12 */ /* 0x004fc8000f8ec0ff */
[----:B------:R-:W-:-:S13]  /*48a0*/  ISETP.NE.AND P0, PT, R0, UR8, PT ;  /* 0x0000000800007c0c */ /* 0x000fda000bf05270 */
[----:B------:R-:W-:Y:S05]  /*48b0*/  @P0 BRA `(.L_x_92) ;  /* 0x0000000000580947 */ /* 0x000fea0003800000 */
[----:B------:R-:W2:Y:S02]  /*48c0*/  LDS R0, [UR4+0x18] ;  /* 0x00001804ff007984 */ /* 0x000ea40008000800 */
[----:B--2---:R-:W-:-:S04]  /*48d0*/  LOP3.LUT R0, R0, UR5, RZ, 0xc0, !PT ;  /* 0x0000000500007c12 */ /* 0x004fc8000f8ec0ff */
[----:B------:R-:W-:-:S13]  /*48e0*/  ISETP.NE.AND P0, PT, R0, UR5, PT ;  /* 0x0000000500007c0c */ /* 0x000fda000bf05270 */
[----:B------:R-:W-:Y:S05]  /*48f0*/  @P0 BRA `(.L_x_93) ;  /* 0x00000000003c0947 */ /* 0x000fea0003800000 */
[----:B------:R-:W2:Y:S01]  /*4900*/  S2R R2, SR_LANEID ;  /* 0x0000000000027919 */ /* 0x000ea20000000000 */
[----:B------:R-:W-:Y:S01]  /*4910*/  ULOP3.LUT UR8, URZ, UR8, URZ, 0x33, !UPT ;  /* 0x00000008ff087292 */ /* 0x000fe2000f8e33ff */
[----:B------:R-:W-:Y:S01]  /*4920*/  LOP3.LUT R4, RZ, UR5, RZ, 0x33, !PT ;  /* 0x00000005ff047c12 */ /* 0x000fe2000f8e33ff */
[----:B------:R-:W-:Y:S02]  /*4930*/  VOTEU.ANY UR7, UPT, PT ;  /* 0x0000000000077886 */ /* 0x000fe400038e0100 */
[----:B------:R-:W-:Y:S01]  /*4940*/  UFLO.U32 UR7, UR7 ;  /* 0x00000007000772bd */ /* 0x000fe200080e0000 */
[----:B------:R-:W3:Y:S01]  /*4950*/  REDUX UR5, R4 ;  /* 0x00000000040573c4 */ /* 0x000ee20000000000 */
[----:B------:R-:W-:-:S06]  /*4960*/  IMAD.U32 R0, RZ, RZ, UR8 ;  /* 0x00000008ff007e24 */ /* 0x000fcc000f8e00ff */
[----:B------:R1:W-:Y:S01]  /*4970*/  UTCATOMSWS.AND URZ, UR8 ;  /* 0x0000000800ff79e3 */ /* 0x0003e20008000000 */
[----:B------:R-:W4:Y:S01]  /*4980*/  REDUX UR6, R0 ;  /* 0x00000000000673c4 */ /* 0x000f220000000000 */
[----:B--2---:R-:W-:Y:S01]  /*4990*/  ISETP.EQ.U32.AND P0, PT, R2, UR7, PT ;  /* 0x0000000702007c0c */ /* 0x004fe2000bf02070 */
[----:B---3--:R-:W-:Y:S01]  /*49a0*/  IMAD.U32 R2, RZ, RZ, UR5 ;  /* 0x00000005ff027e24 */ /* 0x008fe2000f8e00ff */
[----:B----4-:R-:W-:-:S11]  /*49b0*/  MOV R3, UR6 ;  /* 0x0000000600037c02 */ /* 0x010fd60008000f00 */
[----:B------:R1:W-:Y:S04]  /*49c0*/  @P0 ATOMS.AND RZ, [UR4+0x14], R3 ;  /* 0x00001403ffff098c */ /* 0x0003e8000a800004 */
[----:B------:R1:W-:Y:S01]  /*49d0*/  @P0 ATOMS.AND RZ, [UR4+0x18], R2 ;  /* 0x00001802ffff098c */ /* 0x0003e2000a800004 */
[----:B------:R-:W-:Y:S05]  /*49e0*/  BRA `(.L_x_94) ;  /* 0x0000000000147947 */ /* 0x000fea0003800000 */
.L_x_93:
[----:B------:R-:W-:Y:S02]  /*49f0*/  MOV R2, 0x4a10 ;  /* 0x00004a1000027802 */ /* 0x000fe40000000f00 */
[----:B-1--45:R-:W-:Y:S05]  /*4a00*/  CALL.REL.NOINC `($__internal_0_$__cuda_sm10x_tcgen05_guardrail_trap_col_being_dealloced_not_returned_by_alloc) ;  /* 0x0000004c00587944 */ /* 0x032fea0003c00000 */
[----:B------:R-:W-:Y:S05]  /*4a10*/  BRA `(.L_x_94) ;  /* 0x0000000000087947 */ /* 0x000fea0003800000 */
.L_x_92:
[----:B------:R-:W-:Y:S02]  /*4a20*/  MOV R2, 0x4a40 ;  /* 0x00004a4000027802 */ /* 0x000fe40000000f00 */
[----:B-1--45:R-:W-:Y:S05]  /*4a30*/  CALL.REL.NOINC `($__internal_2_$__cuda_sm10x_tcgen05_guardrail_trap_unallocated_columns_being_dealloced) ;  /* 0x0000004c00647944 */ /* 0x032fea0003c00000 */
.L_x_94:
[----:B------:R-:W-:Y:S01]  /*4a40*/  NOP ;  /* 0x0000000000007918 */ /* 0x000fe20000000000 */
[----:B-1----:R-:W-:Y:S05]  /*4a50*/  EXIT ;  /* 0x000000000000794d */ /* 0x002fea0003800000 */
.L_x_76:
[----:B------:R-:W-:-:S09]  /*4a60*/  UISETP.NE.OR UP2, UPT, UR8, 0x3, !UP2 ;  /* 0x000000030800788c */ /* 0x000fd2000d745670 */
[----:B------:R-:W-:Y:S05]  /*4a70*/  BRA.U UP2, `(.L_x_95) ;  /* 0x0000000d02347547 */ /* 0x000fea000b800000 */
[----:B------:R-:W1:Y:S01]  /*4a80*/  LDC R0, c[0x0][0xb30] ;  /* 0x0002cc00ff007b82 */ /* 0x000e620000000800 */
[----:B------:R-:W2:Y:S01]  /*4a90*/  LDCU.64 UR8, c[0x0][0x888] ;  /* 0x00011100ff0877ac */ /* 0x000ea20008000a00 */
[----:B------:R-:W-:Y:S01]  /*4aa0*/  IMAD.MOV.U32 R30, RZ, RZ, 0x1 ;  /* 0x00000001ff1e7424 */ /* 0x000fe200078e00ff */
[----:B------:R-:W-:Y:S01]  /*4ab0*/  CS2R R28, SRZ ;  /* 0x00000000001c7805 */ /* 0x000fe2000001ff00 */
[----:B------:R-:W-:Y:S01]  /*4ac0*/  IMAD.MOV.U32 R25, RZ, RZ, 0x2800 ;  /* 0x00002800ff197424 */ /* 0x000fe200078e00ff */
[----:B------:R-:W4:Y:S03]  /*4ad0*/  LDCU.64 UR4, c[0x0][0x890] ;  /* 0x00011200ff0477ac */ /* 0x000f260008000a00 */
[----:B------:R-:W3:Y:S01]  /*4ae0*/  LDC R19, c[0x0][0x370] ;  /* 0x0000dc00ff137b82 */ /* 0x000ee20000000800 */
[----:B------:R-:W-:Y:S01]  /*4af0*/  UMOV UR7, 0x400 ;  /* 0x0000040000077882 */ /* 0x000fe20000000000 */
[----:B------:R-:W-:-:S02]  /*4b00*/  UPLOP3.LUT UP1, UPT, UPT, UPT, UPT, 0x40, 0x4 ;  /* 0x000000000004789c */ /* 0x000fc40003f2e870 */
[----:B------:R-:W-:-:S04]  /*4b10*/  ULEA UR7, UR37, UR7, 0x18 ;  /* 0x0000000725077291 */ /* 0x000fc8000f8ec0ff */
[----:B------:R-:W3:Y:S01]  /*4b20*/  LDC R2, c[0x0][0xb0c] ;  /* 0x0002c300ff027b82 */ /* 0x000ee20000000800 */
[----:B--2---:R-:W-:Y:S02]  /*4b30*/  UISETP.NE.U32.AND UP5, UPT, UR8, URZ, UPT ;  /* 0x000000ff0800728c */ /* 0x004fe4000bfa5070 */
[----:B------:R-:W-:Y:S02]  /*4b40*/  UIADD3 UR8, UPT, UPT, UR7, 0x1f0, URZ ;  /* 0x000001f007087890 */ /* 0x000fe4000fffe0ff */
[----:B----4-:R-:W-:-:S03]  /*4b50*/  UISETP.NE.U32.AND UP6, UPT, UR4, URZ, UPT ;  /* 0x000000ff0400728c */ /* 0x010fc6000bfc5070 */
[----:B------:R-:W2:Y:S01]  /*4b60*/  LDC R18, c[0x0][0xb20] ;  /* 0x0002c800ff127b82 */ /* 0x000ea20000000800 */
[----:B-1----:R-:W-:Y:S01]  /*4b70*/  ISETP.NE.AND P1, PT, R0, 0x1, PT ;  /* 0x000000010000780c */ /* 0x002fe20003f25270 */
[----:B------:R-:W-:Y:S02]  /*4b80*/  UISETP.NE.AND.EX UP5, UPT, UR9, URZ, UPT, UP5 ;  /* 0x000000ff0900728c */ /* 0x000fe4000bfa5350 */
[----:B------:R-:W-:Y:S02]  /*4b90*/  UPRMT UR37, UR37, 0x654, UR8 ;  /* 0x0000065425257896 */ /* 0x000fe40008000008 */
[----:B------:R-:W-:Y:S02]  /*4ba0*/  UISETP.NE.AND.EX UP6, UPT, UR5, URZ, UPT, UP6 ;  /* 0x000000ff0500728c */ /* 0x000fe4000bfc5360 */
[----:B------:R-:W1:Y:S08]  /*4bb0*/  LDC.64 R32, c[0x0][0x348] ;  /* 0x0000d200ff207b82 */ /* 0x000e700000000a00 */
[----:B------:R-:W4:Y:S08]  /*4bc0*/  LDC.64 R16, c[0x0][0xb10] ;  /* 0x0002c400ff107b82 */ /* 0x000f300000000a00 */
[----:B------:R-:W1:Y:S08]  /*4bd0*/  LDC.64 R6, c[0x0][0xb18] ;  /* 0x0002c600ff067b82 */ /* 0x000e700000000a00 */
[----:B------:R-:W1:Y:S08]  /*4be0*/  LDC.64 R4, c[0x0][0xb28] ;  /* 0x0002ca00ff047b82 */ /* 0x000e700000000a00 */
[----:B--23--:R-:W1:Y:S02]  /*4bf0*/  LDC R24, c[0x0][0x374] ;  /* 0x0000dd00ff187b82 */ /* 0x00ce640000000800 */
.L_x_103:
[C---:B------:R-:W-:Y:S02]  /*4c00*/  LEA R0, R29.reuse, UR7, 0x3 ;  /* 0x000000071d007c11 */ /* 0x040fe4000f8e18ff */
[----:B------:R-:W-:Y:S02]  /*4c10*/  SHF.L.U32 R3, R28, 0x1f, RZ ;  /* 0x0000001f1c037819 */ /* 0x000fe400000006ff */
[----:B------:R-:W-:Y:S02]  /*4c20*/  LEA R20, R29, UR7, 0x4 ;  /* 0x000000071d147c11 */ /* 0x000fe4000f8e20ff */
[----:B--2---:R-:W2:Y:S02]  /*4c30*/  SYNCS.PHASECHK.TRANS64.TRYWAIT P0, [R0+URZ+0x210], R3 ;  /* 0x00021003000075a7 */ /* 0x004ea400080011ff */
[----:B--2---:R-:W-:Y:S05]  /*4c40*/  @!P0 BRA `(.L_x_96) ;  /* 0x0000004800408947 */ /* 0x004fea0003800000 */
.L_x_203:
[----:B------:R-:W-:Y:S01]  /*4c50*/  ISETP.GE.AND P0, PT, R92, 0x1, PT ;  /* 0x000000015c00780c */ /* 0x000fe20003f06270 */
[----:B------:R-:W3:Y:S01]  /*4c60*/  LDS.128 R20, [R20+0x2a0] ;  /* 0x0002a00014147984 */ /* 0x000ee20000000c00 */
[----:B------:R-:W-:Y:S01]  /*4c70*/  ISETP.NE.U32.AND P4, PT, RZ, UR4, PT ;  /* 0x00000004ff007c0c */ /* 0x000fe2000bf85070 */
[----:B--2---:R-:W-:Y:S01]  /*4c80*/  VIADD R0, R0, 0x220 ;  /* 0x0000022000007836 */ /* 0x004fe20000000000 */
[----:B------:R-:W-:Y:S02]  /*4c90*/  SHF.L.U32 R26, R30, 0x1f, RZ ;  /* 0x0000001f1e1a7819 */ /* 0x000fe400000006ff */
[----:B------:R-:W-:Y:S02]  /*4ca0*/  ISETP.NE.AND.EX P4, PT, RZ, UR5, PT, P4 ;  /* 0x00000005ff007c0c */ /* 0x000fe4000bf85340 */
[----:B------:R-:W-:Y:S01]  /*4cb0*/  PRMT R0, RZ, 0x654, R0 ;  /* 0x00000654ff007816 */ /* 0x000fe20000000000 */
[----:B------:R-:W-:Y:S01]  /*4cc0*/  @!PT LDS RZ, [RZ] ;  /* 0x00000000fffff984 */ /* 0x000fe20000000800 */
[----:B------:R-:W-:Y:S01]  /*4cd0*/  @!PT LDS RZ, [RZ] ;  /* 0x00000000fffff984 */ /* 0x000fe20000000800 */
[----:B------:R-:W-:Y:S01]  /*4ce0*/  @!PT LDS RZ, [RZ] ;  /* 0x00000000fffff984 */ /* 0x000fe20000000800 */
[----:B------:R-:W-:Y:S01]  /*4cf0*/  @!PT LDS RZ, [RZ] ;  /* 0x00000000fffff984 */ /* 0x000fe20000000800 */
[----:B------:R2:W-:Y:S06]  /*4d00*/  MEMBAR.ALL.CTA ;  /* 0x0000000000007992 */ /* 0x0005ec0000008000 */
[----:B--2---:R-:W2:Y:S02]  /*4d10*/  FENCE.VIEW.ASYNC.S ;  /* 0x00000000000073c6 */ /* 0x004ea40000000000 */
[----:B--2---:R2:W-:Y:S01]  /*4d20*/  SYNCS.ARRIVE.TRANS64.RED.A1T0 RZ, [R0+URZ], RZ ;  /* 0x000000ff00ff79a7 */ /* 0x0045e200081004ff */
[----:B---3--:R-:W-:Y:S11]  /*4d30*/  LOP3.LUT P3, RZ, R22, 0x1, RZ, 0xc0, !PT ;  /* 0x0000000116ff7812 */ /* 0x008ff6000786c0ff */
[----:B------:R-:W-:Y:S02]  /*4d40*/  @!UPT UIADD3 URZ, UPT, UPT, URZ, URZ, URZ ;  /* 0x000000fffffff290 */ /* 0x000fe4000fffe0ff */
[----:B------:R-:W-:Y:S02]  /*4d50*/  @P3 MOV R13, R20 ;  /* 0x00000014000d3202 */ /* 0x000fe40000000f00 */
[----:B------:R-:W-:Y:S01]  /*4d60*/  @P3 LOP3.LUT R8, R21, 0xffff, RZ, 0xc0, !PT ;  /* 0x0000ffff15083812 */ /* 0x000fe200078ec0ff */
[----:B--2---:R-:W-:Y:S06]  /*4d70*/  @!P0 BRA `(.L_x_97) ;  /* 0x0000000000a48947 */ /* 0x004fec0003800000 */
[----:B-1----:R-:W-:Y:S01]  /*4d80*/  IMAD.HI.U32 R31, R24, R7, RZ ;  /* 0x00000007181f7227 */ /* 0x002fe200078e00ff */
[----:B------:R-:W-:Y:S02]  /*4d90*/  ISETP.NE.AND P0, PT, R6, 0x1, PT ;  /* 0x000000010600780c */ /* 0x000fe40003f05270 */
[----:B------:R-:W-:Y:S01]  /*4da0*/  ISETP.NE.AND P2, PT, R92, 0x1, PT ;  /* 0x000000015c00780c */ /* 0x000fe20003f45270 */
[----:B----4-:R-:W-:Y:S01]  /*4db0*/  IMAD.HI.U32 R34, R19, R16, RZ ;  /* 0x0000001013227227 */ /* 0x010fe200078e00ff */
[----:B------:R-:W-:Y:S02]  /*4dc0*/  SHF.R.U32.HI R31, RZ, R18, R31 ;  /* 0x00000012ff1f7219 */ /* 0x000fe4000001161f */
[----:B------:R-:W-:Y:S01]  /*4dd0*/  ISETP.NE.AND P5, PT, R2, 0x1, PT ;  /* 0x000000010200780c */ /* 0x000fe20003fa5270 */
[----:B------:R-:W-:Y:S01]  /*4de0*/  IMAD.HI.U32 R36, R13, R16, RZ ;  /* 0x000000100d247227 */ /* 0x000fe200078e00ff */
[----:B------:R-:W-:Y:S02]  /*4df0*/  SHF.R.U32.HI R34, RZ, R17, R34 ;  /* 0x00000011ff227219 */ /* 0x000fe40000011622 */
[----:B------:R-:W-:Y:S01]  /*4e00*/  SEL R3, R24, R31, !P0 ;  /* 0x0000001f18037207 */ /* 0x000fe20004000000 */
[C---:B------:R-:W-:Y:S01]  /*4e10*/  IMAD.HI.U32 R31, R8.reuse, R7, RZ ;  /* 0x00000007081f7227 */ /* 0x040fe200078e00ff */
[----:B------:R-:W-:Y:S02]  /*4e20*/  SEL R11, R19, R34, !P5 ;  /* 0x00000022130b7207 */ /* 0x000fe40006800000 */
[----:B------:R-:W-:Y:S01]  /*4e30*/  SHF.R.U32.HI R36, RZ, R17, R36 ;  /* 0x00000011ff247219 */ /* 0x000fe20000011624 */
[----:B------:R-:W-:Y:S01]  /*4e40*/  IMAD.HI.U32 R38, R3, R4, RZ ;  /* 0x0000000403267227 */ /* 0x000fe200078e00ff */
[----:B------:R-:W-:Y:S03]  /*4e50*/  SHF.R.U32.HI R31, RZ, R18, R31 ;  /* 0x00000012ff1f7219 */ /* 0x000fe6000001161f */
[----:B------:R-:W-:Y:S01]  /*4e60*/  IMAD.HI.U32 R34, R11, R4, RZ ;  /* 0x000000040b227227 */ /* 0x000fe200078e00ff */
[----:B------:R-:W-:Y:S02]  /*4e70*/  @P2 SHF.R.U32.HI R3, RZ, R5, R38 ;  /* 0x00000005ff032219 */ /* 0x000fe40000011626 */
[----:B------:R-:W-:Y:S02]  /*4e80*/  SEL R9, R8, R31, !P0 ;  /* 0x0000001f08097207 */ /* 0x000fe40004000000 */
[----:B------:R-:W-:Y:S01]  /*4e90*/  @P2 SHF.R.U32.HI R11, RZ, R5, R34 ;  /* 0x00000005ff0b2219 */ /* 0x000fe20000011622 */
[C---:B------:R-:W-:Y:S01]  /*4ea0*/  IMAD R10, R92.reuse, R3, RZ ;  /* 0x000000035c0a7224 */ /* 0x040fe200078e02ff */
[----:B------:R-:W-:Y:S01]  /*4eb0*/  SEL R3, R13, R36, !P5 ;  /* 0x000000240d037207 */ /* 0x000fe20006800000 */
[C---:B------:R-:W-:Y:S03]  /*4ec0*/  IMAD.HI.U32 R14, R9.reuse, R4, RZ ;  /* 0x00000004090e7227 */ /* 0x040fe600078e00ff */
[----:B------:R-:W-:Y:S01]  /*4ed0*/  ISETP.GE.AND P0, PT, R9, R10, PT ;  /* 0x0000000a0900720c */ /* 0x000fe20003f06270 */
[C---:B------:R-:W-:Y:S01]  /*4ee0*/  IMAD R12, R92.reuse, R11, RZ ;  /* 0x0000000b5c0c7224 */ /* 0x040fe200078e02ff */
[-C--:B------:R-:W-:Y:S04]  /*4ef0*/  SHF.R.U32.HI R14, RZ, R5.reuse, R14 ;  /* 0x00000005ff0e7219 */ /* 0x080fe8000001160e */
[----:B------:R-:W-:Y:S02]  /*4f00*/  ISETP.GE.OR P0, PT, R3, R12, P0 ;  /* 0x0000000c0300720c */ /* 0x000fe40000706670 */
[----:B------:R-:W-:Y:S05]  /*4f10*/  SEL R15, R9, R14, !P2 ;  /* 0x0000000e090f7207 */ /* 0x000fea0005000000 */
[----:B------:R-:W-:Y:S04]  /*4f20*/  IMAD.MOV R14, RZ, RZ, -R15 ;  /* 0x000000ffff0e7224 */ /* 0x000fe800078e0a0f */
[----:B------:R-:W-:Y:S02]  /*4f30*/  IMAD R14, R92, R14, R9 ;  /* 0x0000000e5c0e7224 */ /* 0x000fe400078e0209 */
[C---:B------:R-:W-:Y:S05]  /*4f40*/  @!P0 IMAD.HI.U32 R10, R3.reuse, R4, RZ ;  /* 0x00000004030a8227 */ /* 0x040fea00078e00ff */
[----:B------:R-:W-:Y:S04]  /*4f50*/  @!P0 SHF.R.U32.HI R10, RZ, R5, R10 ;  /* 0x00000005ff0a8219 */ /* 0x000fe8000001160a */
[----:B------:R-:W-:Y:S01]  /*4f60*/  @!P0 SEL R0, R3, R10, !P2 ;  /* 0x0000000a03008207 */ /* 0x000fe20005000000 */
[----:B------:R-:W-:Y:S03]  /*4f70*/  IMAD.MOV R10, RZ, RZ, -R3 ;  /* 0x000000ffff0a7224 */ /* 0x000fe600078e0a03 */
[----:B------:R-:W-:Y:S01]  /*4f80*/  @!P0 IADD3 R15, PT, PT, R15, -R0, RZ ;  /* 0x800000000f0f8210 */ /* 0x000fe20007ffe0ff */
[----:B------:R-:W-:Y:S01]  /*4f90*/  @!P0 IMAD R0, R11, R14, R0 ;  /* 0x0000000e0b008224 */ /* 0x000fe200078e0200 */
[----:B------:R-:W-:Y:S01]  /*4fa0*/  IADD3 R11, PT, PT, -R9, RZ, RZ ;  /* 0x000000ff090b7210 */ /* 0x000fe20007ffe1ff */
[----:B------:R-:W-:Y:S02]  /*4fb0*/  IMAD R13, R2, R10, R13 ;  /* 0x0000000a020d7224 */ /* 0x000fe400078e020d */
[----:B------:R-:W-:Y:S02]  /*4fc0*/  @!P0 IMAD R9, R15, R92, R3 ;  /* 0x0000005c0f098224 */ /* 0x000fe400078e0203 */
[----:B------:R-:W-:Y:S02]  /*4fd0*/  @!P0 IMAD.MOV.U32 R3, RZ, RZ, R0 ;  /* 0x000000ffff038224 */ /* 0x000fe400078e0000 */
[----:B------:R-:W-:Y:S02]  /*4fe0*/  IMAD R8, R6, R11, R8 ;  /* 0x0000000b06087224 */ /* 0x000fe400078e0208 */
[----:B------:R-:W-:Y:S02]  /*4ff0*/  IMAD R13, R3, R2, R13 ;  /* 0x00000002030d7224 */ /* 0x000fe400078e020d */
[----:B------:R-:W-:Y:S02]  /*5000*/  IMAD R8, R9, R6, R8 ;  /* 0x0000000609087224 */ /* 0x000fe400078e0208 */
.L_x_97:
[----:B------:R-:W-:Y:S05]  /*5010*/  BRA.U UP1, `(.L_x_98) ;  /* 0x0000000101107547 */ /* 0x000fea000b800000 */
[----:B------:R-:W-:Y:S04]  /*5020*/  MOV R0, UR6 ;  /* 0x0000000600007c02 */ /* 0x000fe80008000f00 */
[----:B------:R-:W-:Y:S04]  /*5030*/  SHF.L.U32 R3, R0, 0x1f, RZ ;  /* 0x0000001f00037819 */ /* 0x000fe800000006ff */
[----:B------:R-:W2:Y:S02]  /*5040*/  SYNCS.PHASECHK.TRANS64.TRYWAIT P0, [UR7+0x208], R3 ;  /* 0x00020803ff0075a7 */ /* 0x000ea40008001107 */
[----:B--2---:R-:W-:Y:S05]  /*5050*/  @!P0 BRA `(.L_x_99) ;  /* 0x0000004400508947 */ /* 0x004fea0003800000 */
.L_x_98:
[----:B------:R-:W-:Y:S05]  /*5060*/  BRA.U !UP6, `(.L_x_100) ;  /* 0x000000010e347547 */ /* 0x000fea000b800000 */
[----:B------:R-:W-:Y:S01]  /*5070*/  UPLOP3.LUT UP0, UPT, UPT, UPT, UP5, 0x80, 0x8 ;  /* 0x000000000008789c */ /* 0x000fe20003f0f050 */
[----:B------:R-:W-:Y:S05]  /*5080*/  HFMA2 R194, -RZ, RZ, 0, 5.9604644775390625e-08 ;  /* 0x00000001ffc27431 */ /* 0x000fea00000001ff */
[----:B------:R-:W-:Y:S05]  /*5090*/  PLOP3.LUT P0, PT, PT, PT, UP0, 0x80, 0x8 ;  /* 0x000000000008781c */ /* 0x000fea0003f0f008 */
[----:B------:R-:W3:Y:S01]  /*50a0*/  @UP0 LDCU.64 UR10, c[0x0][0x888] ;  /* 0x00011100ff0a07ac */ /* 0x000ee20008000a00 */
[----:B------:R-:W-:Y:S04]  /*50b0*/  @UP0 UIMAD UR8, UR36, UR4, URZ ;  /* 0x00000004240802a4 */ /* 0x000fe8000f8e02ff */
[----:B---3--:R-:W-:Y:S06]  /*50c0*/  @UP0 UIMAD.WIDE UR10, UR8, 0x4, UR10 ;  /* 0x00000004080a08a5 */ /* 0x008fec000f8e020a */
[----:B------:R-:W-:Y:S02]  /*50d0*/  IMAD.U32 R10, RZ, RZ, UR10 ;  /* 0x0000000aff0a7e24 */ /* 0x000fe4000f8e00ff */
[----:B------:R-:W-:Y:S05]  /*50e0*/  IMAD.U32 R11, RZ, RZ, UR11 ;  /* 0x0000000bff0b7e24 */ /* 0x000fea000f8e00ff */
[----:B--2---:R-:W2:Y:S02]  /*50f0*/  @P0 LDG.E R0, desc[UR46][R10.64] ;  /* 0x0000002e0a000981 */ /* 0x004ea4000c1e1900 */
[----:B--2---:R-:W-:Y:S01]  /*5100*/  @P0 R2UR UR38, R0 ;  /* 0x00000000002602ca */ /* 0x004fe200000e0000 */
[----:B------:R-:W-:Y:S05]  /*5110*/  IMAD.MOV.U32 R0, RZ, RZ, 0x1 ;  /* 0x00000001ff007424 */ /* 0x000fea00078e00ff */
[----:B------:R-:W-:Y:S08]  /*5120*/  @!P0 PRMT R194, R0, 0x7610, R194 ;  /* 0x0000761000c28816 */ /* 0x000ff000000000c2 */
[----:B------:R-:W3:Y:S02]  /*5130*/  @!UP0 LDCU UR38, c[0x0][0x880] ;  /* 0x00011000ff2687ac */ /* 0x000ee40008000800 */
.L_x_100:
[----:B---3--:R-:W-:Y:S01]  /*5140*/  @!P4 FSETP.EQ.AND P5, PT, RZ, UR38, PT ;  /* 0x00000026ff00cc0b */ /* 0x008fe2000bfa2000 */
[----:B------:R-:W-:Y:S01]  /*5150*/  @!UPT UIADD3 URZ, UPT, UPT, URZ, URZ, URZ ;  /* 0x000000fffffff290 */ /* 0x000fe2000fffe0ff */
[----:B------:R-:W-:Y:S11]  /*5160*/  @!P4 BRA `(.L_x_101) ;  /* 0x000000000014c947 */ /* 0x000ff60003800000 */
[----:B------:R-:W-:Y:S02]  /*5170*/  LOP3.LUT P0, RZ, R194, 0xff, RZ, 0xc0, !PT ;  /* 0x000000ffc2ff7812 */ /* 0x000fe4000780c0ff */
[----:B------:R-:W-:Y:S04]  /*5180*/  PLOP3.LUT P5, PT, PT, PT, UP0, 0x80, 0x8 ;  /* 0x000000000008781c */ /* 0x000fe80003faf008 */
[----:B------:R-:W-:Y:S07]  /*5190*/  PLOP3.LUT P5, PT, P5, PT, PT, 0x8, 0x80 ;  /* 0x000000000080781c */ /* 0x000fee0002fae170 */
[----:B------:R-:W-:Y:S11]  /*51a0*/  @P0 FSETP.EQ.AND P5, PT, RZ, UR38, PT ;  /* 0x00000026ff000c0b */ /* 0x000ff6000bfa2000 */
[----:B------:R-:W-:Y:S02]  /*51b0*/  @!UPT UIADD3 URZ, UPT, UPT, URZ, URZ, URZ ;  /* 0x000000fffffff290 */ /* 0x000fe4000fffe0ff */
.L_x_101:
[----:B------:R-:W3:Y:S01]  /*51c0*/  SYNCS.PHASECHK.TRANS64.TRYWAIT P4, [UR7+0x1f8], R26 ;  /* 0x0001f81aff0075a7 */ /* 0x000ee20008081107 */
[----:B------:R-:W-:Y:S01]  /*51d0*/  @P3 SHF.R.U32.HI R27, RZ, 0x10, R21 ;  /* 0x00000010ff1b3819 */ /* 0x000fe20000011615 */
[----:B------:R-:W-:Y:S01]  /*51e0*/  VIADD R29, R29, 0x1 ;  /* 0x000000011d1d7836 */ /* 0x000fe20000000000 */
[----:B------:R-:W1:Y:S08]  /*51f0*/  LDC.64 R14, c[0x0][0xb10] ;  /* 0x0002c400ff0e7b82 */ /* 0x000e700000000a00 */
[----:B------:R-:W4:Y:S08]  /*5200*/  LDC.64 R10, c[0x0][0xb18] ;  /* 0x0002c600ff0a7b82 */ /* 0x000f300000000a00 */
[----:B--2---:R-:W2:Y:S08]  /*5210*/  @!P1 LDC R0, c[0x0][0xb20] ;  /* 0x0002c800ff009b82 */ /* 0x004eb00000000800 */
[----:B------:R-:W2:Y:S01]  /*5220*/  @!P1 LDC R3, c[0x0][0xb0c] ;  /* 0x0002c300ff039b82 */ /* 0x000ea20000000800 */
[----:B-1----:R-:W-:Y:S05]  /*5230*/  @!P1 IMAD.HI.U32 R14, R13, R14, RZ ;  /* 0x0000000e0d0e9227 */ /* 0x002fea00078e00ff */
[----:B------:R-:W-:Y:S01]  /*5240*/  @!P1 SHF.R.U32.HI R14, RZ, R15, R14 ;  /* 0x0000000fff0e9219 */ /* 0x000fe2000001160e */
[----:B----4-:R-:W-:Y:S01]  /*5250*/  @!P1 IMAD.HI.U32 R11, R8, R11, RZ ;  /* 0x0000000b080b9227 */ /* 0x010fe200078e00ff */
[----:B------:R-:W-:Y:S04]  /*5260*/  @!P1 ISETP.NE.AND P0, PT, R10, 0x1, PT ;  /* 0x000000010a00980c */ /* 0x000fe80003f05270 */
[----:B--2---:R-:W-:Y:S02]  /*5270*/  @!P1 SHF.R.U32.HI R9, RZ, R0, R11 ;  /* 0x00000000ff099219 */ /* 0x004fe4000001160b */
[----:B------:R-:W-:Y:S02]  /*5280*/  @!P1 ISETP.NE.AND P2, PT, R3, 0x1, PT ;  /* 0x000000010300980c */ /* 0x000fe40003f45270 */
[----:B------:R-:W-:Y:S02]  /*5290*/  @!P1 SEL R9, R8, R9, !P0 ;  /* 0x0000000908099207 */ /* 0x000fe40004000000 */
[----:B------:R-:W-:Y:S02]  /*52a0*/  ELECT P0, URZ, PT ;  /* 0x0000000000ff782f */ /* 0x000fe40003800000 */
[----:B------:R-:W-:Y:S05]  /*52b0*/  @!P1 SEL R14, R13, R14, !P2 ;  /* 0x0000000e0d0e9207 */ /* 0x000fea0005000000 */
[----:B------:R-:W-:Y:S02]  /*52c0*/  @!P1 IMAD.IADD R0, R9, 0x1, -R14 ;  /* 0x0000000109009824 */ /* 0x000fe400078e0a0e */
[----:B------:R-:W-:Y:S02]  /*52d0*/  @!P1 IMAD.IADD R9, R14, 0x1, -R9 ;  /* 0x000000010e099824 */ /* 0x000fe400078e0a09 */
[----:B------:R-:W-:Y:S02]  /*52e0*/  @!P1 IMAD R13, R0, R3, R13 ;  /* 0x00000003000d9224 */ /* 0x000fe400078e020d */
[----:B------:R-:W-:Y:S01]  /*52f0*/  @!P1 IMAD R8, R9, R10, R8 ;  /* 0x0000000a09089224 */ /* 0x000fe200078e0208 */
[----:B---3--:R-:W-:Y:S06]  /*5300*/  @!P4 BRA `(.L_x_102) ;  /* 0x0000004000bcc947 */ /* 0x008fec0003800000 */
.L_x_206:
[----:B------:R-:W-:Y:S01]  /*5310*/  PLOP3.LUT P5, PT, P5, P0, PT, 0xf2, 0x2f ;  /* 0x00000000002f781c */ /* 0x000fe20002fa1e72 */
[----:B------:R-:W-:Y:S01]  /*5320*/  UMOV UR14, 0x0 ;  /* 0x00000000000e7882 */ /* 0x000fe20000000000 */
[----:B------:R-:W-:Y:S01]  /*5330*/  UMOV UR15, 0x10000000 ;  /* 0x10000000000f7882 */ /* 0x000fe20000000000 */
[----:B------:R-:W-:Y:S01]  /*5340*/  UMOV UR44, UR36 ;  /* 0x00000024002c7c82 */ /* 0x000fe20008000000 */
[----:B------:R-:W-:Y:S01]  /*5350*/  UMOV UR28, UR36 ;  /* 0x00000024001c7c82 */ /* 0x000fe20008000000 */
[----:B------:R-:W-:Y:S01]  /*5360*/  UMOV UR20, UR36 ;  /* 0x0000002400147c82 */ /* 0x000fe20008000000 */
[----:B------:R-:W-:Y:S01]  /*5370*/  UMOV UR12, UR36 ;  /* 0x00000024000c7c82 */ /* 0x000fe20008000000 */
[----:B------:R-:W-:Y:S06]  /*5380*/  LOP3.LUT R30, R30, 0x1, RZ, 0x3c, !PT ;  /* 0x000000011e1e7812 */ /* 0x000fec00078e3cff */
[----:B-1----:R-:W-:Y:S01]  /*5390*/  @!P5 IADD3 R3, P0, PT, R32, 0x580, RZ ;  /* 0x000005802003d810 */ /* 0x002fe20007f1e0ff */
[----:B------:R-:W-:Y:S01]  /*53a0*/  @!P5 IMAD R193, R193, 0x50, RZ ;  /* 0x00000050c1c1d824 */ /* 0x000fe200078e02ff */
[----:B------:R-:W-:Y:S01]  /*53b0*/  VOTEU.ALL UP4, P5 ;  /* 0x0000000000ff7886 */ /* 0x000fe20002880000 */
[----:B------:R-:W-:Y:S01]  /*53c0*/  @!P5 IMAD.SHL.U32 R195, R195, 0x80, RZ ;  /* 0x00000080c3c3d824 */ /* 0x000fe200078e00ff */
[----:B------:R-:W-:Y:S01]  /*53d0*/  @!P5 R2UR UR9, R3 ;  /* 0x000000000309d2ca */ /* 0x000fe200000e0000 */
[----:B------:R-:W-:Y:S01]  /*53e0*/  @!P5 IMAD.X R0, RZ, RZ, R33, P0 ;  /* 0x000000ffff00d224 */ /* 0x000fe200000e0621 */
[----:B------:R-:W-:Y:S01]  /*53f0*/  @!P5 R2UR UR42, R193 ;  /* 0x00000000c12ad2ca */ /* 0x000fe200000e0000 */
[----:B------:R-:W-:Y:S01]  /*5400*/  @!UP4 UIADD3 UR41, UPT, UPT, UR7, 0x1f0, URZ ;  /* 0x000001f00729c890 */ /* 0x000fe2000fffe0ff */
[----:B------:R-:W-:Y:S01]  /*5410*/  @!P5 R2UR UR43, R195 ;  /* 0x00000000c32bd2ca */ /* 0x000fe200000e0000 */
[----:B------:R-:W-:Y:S01]  /*5420*/  @!UP4 UIADD3 UR40, UPT, UPT, UR7, 0x300, URZ ;  /* 0x000003000728c890 */ /* 0x000fe2000fffe0ff */
[----:B------:R-:W-:Y:S01]  /*5430*/  @!P5 R2UR UR8, R0 ;  /* 0x000000000008d2ca */ /* 0x000fe200000e0000 */
[----:B------:R-:W-:Y:S01]  /*5440*/  VOTEU.ALL UP3, P5 ;  /* 0x0000000000ff7886 */ /* 0x000fe20002860000 */
[----:B------:R-:W-:Y:S01]  /*5450*/  @!UP4 UIADD3 UR32, UPT, UPT, UR7, 0xb00, URZ ;  /* 0x00000b000720c890 */ /* 0x000fe2000fffe0ff */
[----:B------:R-:W-:Y:S01]  /*5460*/  ISETP.NE.AND P0, PT, R29, 0x2, PT ;  /* 0x000000021d00780c */ /* 0x000fe20003f05270 */
[----:B------:R-:W-:Y:S01]  /*5470*/  VOTEU.ALL UP2, P5 ;  /* 0x0000000000ff7886 */ /* 0x000fe20002840000 */
[----:B------:R-:W-:Y:S01]  /*5480*/  UMOV UR33, UR41 ;  /* 0x0000002900217c82 */ /* 0x000fe20008000000 */
[----:B------:R-:W-:Y:S01]  /*5490*/  @!UP4 UIADD3 UR24, UPT, UPT, UR7, 0x1300, URZ ;  /* 0x000013000718c890 */ /* 0x000fe2000fffe0ff */
[----:B------:R-:W-:Y:S01]  /*54a0*/  IMAD.U32 R10, RZ, RZ, UR9 ;  /* 0x00000009ff0a7e24 */ /* 0x000fe2000f8e00ff */
[----:B------:R-:W-:Y:S01]  /*54b0*/  VOTEU.ALL UP1, P5 ;  /* 0x0000000000ff7886 */ /* 0x000fe20002820000 */
[----:B------:R-:W-:Y:S01]  /*54c0*/  @!UP4 UIADD3 UR34, UPT, UPT, UR42, 0x10, URZ ;  /* 0x000000102a22c890 */ /* 0x000fe2000fffe0ff */
[----:B------:R-:W-:Y:S01]  /*54d0*/  SEL R3, RZ, 0x1, P0 ;  /* 0x00000001ff037807 */ /* 0x000fe20000000000 */
[----:B------:R-:W-:Y:S01]  /*54e0*/  UMOV UR35, UR43 ;  /* 0x0000002b00237c82 */ /* 0x000fe20008000000 */
[----:B------:R-:W-:Y:S01]  /*54f0*/  @!P5 R2UR UR22, R10 ;  /* 0x000000000a16d2ca */ /* 0x000fe200000e0000 */
[----:B------:R-:W-:Y:S01]  /*5500*/  IMAD.U32 R11, RZ, RZ, UR8 ;  /* 0x00000008ff0b7e24 */ /* 0x000fe2000f8e00ff */
[----:B------:R-:W-:Y:S01]  /*5510*/  @!UP4 UIADD3 UR26, UPT, UPT, UR42, 0x20, URZ ;  /* 0x000000202a1ac890 */ /* 0x000fe2000fffe0ff */
[----:B------:R-:W-:Y:S01]  /*5520*/  LOP3.LUT R28, R28, R3, RZ, 0x3c, !PT ;  /* 0x000000031c1c7212 */ /* 0x000fe200078e3cff */
[----:B------:R-:W-:Y:S01]  /*5530*/  UMOV UR25, UR41 ;  /* 0x0000002900197c82 */ /* 0x000fe20008000000 */
[----:B------:R-:W-:Y:S01]  /*5540*/  UMOV UR27, UR43 ;  /* 0x0000002b001b7c82 */ /* 0x000fe20008000000 */
[----:B------:R-:W-:Y:S01]  /*5550*/  @!P5 R2UR UR23, R11 ;  /* 0x000000000b17d2ca */ /* 0x000fe200000e0000 */
[----:B------:R-:W-:Y:S01]  /*5560*/  @!UP4 UIADD3 UR16, UPT, UPT, UR7, 0x1b00, URZ ;  /* 0x00001b000710c890 */ /* 0x000fe2000fffe0ff */
[----:B------:R-:W-:Y:S01]  /*5570*/  SEL R29, R29, RZ, P0 ;  /* 0x000000ff1d1d7207 */ /* 0x000fe20000000000 */
[----:B------:R-:W-:Y:S01]  /*5580*/  @!UP4 UIADD3 UR18, UPT, UPT, UR42, 0x30, URZ ;  /* 0x000000302a12c890 */ /* 0x000fe2000fffe0ff */
[----:B------:R-:W-:Y:S01]  /*5590*/  IMAD.IADD R193, R8, 0x1, R177 ;  /* 0x0000000108c17824 */ /* 0x000fe200078e02b1 */
[----:B------:R-:W-:Y:S01]  /*55a0*/  UMOV UR17, UR41 ;  /* 0x0000002900117c82 */ /* 0x000fe20008000000 */
[----:B------:R-:W-:Y:S01]  /*55b0*/  UMOV UR19, UR43 ;  /* 0x0000002b00137c82 */ /* 0x000fe20008000000 */
[----:B------:R-:W-:Y:S01]  /*55c0*/  @!UP4 UIADD3 UR8, UPT, UPT, UR7, 0x2300, URZ ;  /* 0x000023000708c890 */ /* 0x000fe2000fffe0ff */
[----:B------:R-:W-:Y:S01]  /*55d0*/  IMAD.IADD R195, R13, 0x1, R192 ;  /* 0x000000010dc37824 */ /* 0x000fe200078e02c0 */
[----:B------:R-:W-:Y:S01]  /*55e0*/  @!UP4 UIADD3 UR10, UPT, UPT, UR42, 0x40, URZ ;  /* 0x000000402a0ac890 */ /* 0x000fe2000fffe0ff */
[----:B------:R-:W-:Y:S01]  /*55f0*/  UMOV UR9, UR41 ;  /* 0x0000002900097c82 */ /* 0x000fe20008000000 */
[----:B------:R-:W-:Y:S02]  /*5600*/  UMOV UR11, UR43 ;  /* 0x0000002b000b7c82 */ /* 0x000fe40008000000 */
[----:B------:R-:W-:Y:S01]  /*5610*/  @!UP3 UTMALDG.3D [UR40], [UR22], desc[UR14] ;  /* 0x00000e281600b5b4 */ /* 0x000fe20008011000 */
[----:B------:R1:W-:Y:S01]  /*5620*/  @!UP2 UTMALDG.3D [UR32], [UR22], desc[UR14] ;  /* 0x00000e201600a5b4 */ /* 0x0003e20008011000 */
[----:B------:R-:W-:Y:S01]  /*5630*/  VOTEU.ALL UP2, P5 ;  /* 0x0000000000ff7886 */ /* 0x000fe20002840000 */
[----:B------:R2:W-:Y:S01]  /*5640*/  @!UP1 UTMALDG.3D [UR24], [UR22], desc[UR14] ;  /* 0x00000e18160095b4 */ /* 0x0005e20008011000 */
[----:B------:R-:W-:Y:S03]  /*5650*/  VOTEU.ALL UP1, P5 ;  /* 0x0000000000ff7886 */ /* 0x000fe60002820000 */
[----:B------:R2:W-:Y:S02]  /*5660*/  @!UP2 UTMALDG.3D [UR16], [UR22], desc[UR14] ;  /* 0x00000e101600a5b4 */ /* 0x0005e40008011000 */
[----:B------:R2:W-:Y:S01]  /*5670*/  @!UP1 UTMALDG.3D [UR8], [UR22], desc[UR14] ;  /* 0x00000e08160095b4 */ /* 0x0005e20008011000 */
[----:B------:R2:W-:Y:S01]  /*5680*/  @!P5 SYNCS.ARRIVE.TRANS64.RED.A0TR RZ, [UR7+0x1f0], R25 ;  /* 0x0001f019ffffd9a7 */ /* 0x0005e20008300407 */
[----:B------:R-:W-:Y:S01]  /*5690*/  UPLOP3.LUT UP1, UPT, UPT, UPT, UPT, 0x80, 0x8 ;  /* 0x000000000008789c */ /* 0x000fe20003f2f070 */
[----:B-1----:R-:W-:Y:S01]  /*56a0*/  @P3 R2UR UR36, R27 ;  /* 0x000000001b2432ca */ /* 0x002fe200000e0000 */
[----:B------:R-:W-:Y:S01]  /*56b0*/  SYNCS.ARRIVE.TRANS64.RED.A1T0 RZ, [UR37], RZ ;  /* 0x000000ffffff79a7 */ /* 0x000fe20008100425 */
[----:B------:R-:W-:Y:S02]  /*56c0*/  @!UPT UIADD3 URZ, UPT, UPT, URZ, URZ, URZ ;  /* 0x000000fffffff290 */ /* 0x000fe4000fffe0ff */
[----:B------:R-:W-:Y:S11]  /*56d0*/  @P3 BRA `(.L_x_103) ;  /* 0xfffffff400483947 */ /* 0x000ff6000383ffff */
[----:B------:R-:W-:Y:S07]  /*56e0*/  MOV R0, UR7 ;  /* 0x0000000700007c02 */ /* 0x000fee0008000f00 */
.L_x_104:
[----:B-1----:R-:W-:-:S04]  /*56f0*/  SHF.L.U32 R3, R30, 0x1f, RZ ;  /* 0x0000001f1e037819 */ /* 0x002fc800000006ff */
[----:B------:R1:W3:Y:S03]  /*5700*/  SYNCS.PHASECHK.TRANS64.TRYWAIT P0, [R0+URZ+0x1f8], R3 ;  /* 0x0001f803000075a7 */ /* 0x0002e600080011ff */
[----:B---3--:R-:W-:Y:S05]  /*5710*/  @!P0 NANOSLEEP.SYNCS 0x989680 ;  /* 0x009896800000895d */ /* 0x008fea0003900000 */
[----:B------:R-:W3:Y:S02]  /*5720*/  @!P0 SYNCS.PHASECHK.TRANS64 P0, [R0+URZ+0x1f8], R3 ;  /* 0x0001f803000085a7 */ /* 0x000ee400080010ff */
[----:B--23--:R-:W-:Y:S05]  /*5730*/  @P0 EXIT ;  /* 0x000000000000094d */ /* 0x00cfea0003800000 */
[----:B------:R-:W-:Y:S05]  /*5740*/  BRA `(.L_x_104) ;  /* 0xfffffffc00e87947 */ /* 0x000fea000383ffff */
.L_x_95:
[----:B------:R-:W-:-:S06]  /*5750*/  UISETP.GE.AND UP1, UPT, UR8, 0x4, UPT ;  /* 0x000000040800788c */ /* 0x000fcc000bf26270 */
[----:B------:R-:W-:-:S13]  /*5760*/  PLOP3.LUT P0, PT, PT, PT, UP1, 0x80, 0x8 ;  /* 0x000000000008781c */ /* 0x000fda0003f0f018 */
[----:B------:R-:W-:Y:S05]  /*5770*/  @!P0 EXIT ;  /* 0x000000000000894d */ /* 0x000fea0003800000 */
[----:B------:R-:W-:Y:S01]  /*5780*/  BAR.SYNC.DEFER_BLOCKING 0x6, 0xa0 ;  /* 0x0182800000007b1d */ /* 0x000fe20000010000 */
[C---:B------:R-:W-:Y:S01]  /*5790*/  IMAD.U32 R2, R205.reuse, 0x10000, RZ ;  /* 0x00010000cd027824 */ /* 0x040fe200078e00ff */
[----:B------:R-:W-:Y:S02]  /*57a0*/  LOP3.LUT R204, R0, 0x60, R205, 0xf8, !PT ;  /* 0x0000006000cc7812 */ /* 0x000fe400078ef8cd */
[----:B------:R-:W-:Y:S02]  /*57b0*/  CS2R R202, SRZ ;  /* 0x0000000000ca7805 */ /* 0x000fe4000001ff00 */
[----:B------:R-:W-:Y:S01]  /*57c0*/  LOP3.LUT R205, R205, 0x60, RZ, 0xc0, !PT ;  /* 0x00000060cdcd7812 */ /* 0x000fe200078ec0ff */
[----:B------:R-:W-:Y:S01]  /*57d0*/  IMAD.MOV.U32 R207, RZ, RZ, RZ ;  /* 0x000000ffffcf7224 */ /* 0x000fe200078e00ff */
[----:B------:R-:W-:Y:S01]  /*57e0*/  UMOV UR44, 0x400 ;  /* 0x00000400002c7882 */ /* 0x000fe20000000000 */
[----:B------:R-:W1:Y:S01]  /*57f0*/  LDC R197, c[0x0][0x370] ;  /* 0x0000dc00ffc57b82 */ /* 0x000e620000000800 */
[----:B------:R-:W-:Y:S01]  /*5800*/  ULEA UR44, UR37, UR44, 0x18 ;  /* 0x0000002c252c7291 */ /* 0x000fe2000f8ec0ff */
[----:B------:R-:W-:Y:S01]  /*5810*/  LOP3.LUT R2, R2, 0x600000, RZ, 0xc0, !PT ;  /* 0x0060000002027812 */ /* 0x000fe200078ec0ff */
[----:B------:R-:W-:Y:S01]  /*5820*/  IMAD.MOV.U32 R201, RZ, RZ, RZ ;  /* 0x000000ffffc97224 */ /* 0x000fe200078e00ff */
[----:B------:R-:W2:Y:S03]  /*5830*/  LDCU.64 UR48, c[0x0][0x348] ;  /* 0x00006900ff3077ac */ /* 0x000ea60008000a00 */
[----:B------:R-:W-:Y:S01]  /*5840*/  LEA R204, R204, UR44, 0x4 ;  /* 0x0000002ccccc7c11 */ /* 0x000fe2000f8e20ff */
[----:B------:R-:W4:Y:S01]  /*5850*/  LDC R94, c[0x0][0xb0c] ;  /* 0x0002c300ff5e7b82 */ /* 0x000f220000000800 */
[----:B------:R-:W1:Y:S01]  /*5860*/  LDCU.64 UR40, c[0x0][0x888] ;  /* 0x00011100ff2877ac */ /* 0x000e620008000a00 */
[----:B------:R-:W1:Y:S06]  /*5870*/  LDCU.64 UR42, c[0x0][0x890] ;  /* 0x00011200ff2a77ac */ /* 0x000e6c0008000a00 */
[----:B------:R-:W1:Y:S01]  /*5880*/  LDC R196, c[0x0][0xb20] ;  /* 0x0002c800ffc47b82 */ /* 0x000e620000000800 */
[----:B------:R-:W3:Y:S01]  /*5890*/  LDS R3, [UR44+0x2c0] ;  /* 0x0002c02cff037984 */ /* 0x000ee20008000800 */
[----:B------:R-:W-:-:S06]  /*58a0*/  UMOV UR39, URZ ;  /* 0x000000ff00277c82 */ /* 0x000fcc0008000000 */
[----:B------:R-:W1:Y:S08]  /*58b0*/  LDC R93, c[0x0][0xb30] ;  /* 0x0002cc00ff5d7b82 */ /* 0x000e700000000800 */
[----:B------:R-:W1:Y:S08]  /*58c0*/  LDC.64 R182, c[0x0][0xb10] ;  /* 0x0002c400ffb67b82 */ /* 0x000e700000000a00 */
[----:B------:R-:W1:Y:S08]  /*58d0*/  LDC.64 R90, c[0x0][0xb18] ;  /* 0x0002c600ff5a7b82 */ /* 0x000e700000000a00 */
[----:B------:R-:W1:Y:S08]  /*58e0*/  LDC.64 R88, c[0x0][0xb28] ;  /* 0x0002ca00ff587b82 */ /* 0x000e700000000a00 */
[----:B------:R-:W1:Y:S01]  /*58f0*/  LDC.64 R180, c[0x0][0x8b0] ;  /* 0x00022c00ffb47b82 */ /* 0x000e620000000a00 */
[----:B---3--:R-:W-:-:S07]  /*5900*/  IMAD.IADD R2, R3, 0x1, R2 ;  /* 0x0000000103027824 */ /* 0x008fce00078e0202 */
[----:B------:R-:W3:Y:S08]  /*5910*/  LDC.64 R178, c[0x0][0x8a8] ;  /* 0x00022a00ffb27b82 */ /* 0x000ef00000000a00 */
[----:B--2-4-:R-:W1:Y:S02]  /*5920*/  LDC R198, c[0x0][0x374] ;  /* 0x0000dd00ffc67b82 */ /* 0x014e640000000800 */
.L_x_121:
[C---:B------:R-:W-:Y:S02]  /*5930*/  LEA R0, R207.reuse, UR44, 0x3 ;  /* 0x0000002ccf007c11 */ /* 0x040fe4000f8e18ff */
[----:B------:R-:W-:Y:S02]  /*5940*/  SHF.L.U32 R3, R202, 0x1f, RZ ;  /* 0x0000001fca037819 */ /* 0x000fe400000006ff */
[----:B------:R-:W-:Y:S02]  /*5950*/  LEA R12, R207, UR44, 0x4 ;  /* 0x0000002ccf0c7c11 */ /* 0x000fe4000f8e20ff */
[----:B--2---:R-:W2:Y:S02]  /*5960*/  SYNCS.PHASECHK.TRANS64.TRYWAIT P0, [R0+URZ+0x210], R3 ;  /* 0x00021003000075a7 */ /* 0x004ea400080011ff */
[----:B-12---:R-:W-:Y:S05]  /*5970*/  @!P0 BRA `(.L_x_105) ;  /* 0x0000003c00388947 */ /* 0x006fea0003800000 */
.L_x_207:
[----:B------:R-:W-:Y:S01]  /*5980*/  ISETP.GE.AND P0, PT, R92, 0x1, PT ;  /* 0x000000015c00780c */ /* 0x000fe20003f06270 */
[----:B------:R-:W4:Y:S01]  /*5990*/  LDS.128 R12, [R12+0x2a0] ;  /* 0x0002a0000c0c7984 */ /* 0x000f220000000c00 */
[----:B-1----:R-:W-:Y:S01]  /*59a0*/  ISETP.NE.U32.AND P3, PT, R180, RZ, PT ;  /* 0x000000ffb400720c */ /* 0x002fe20003f65070 */
[----:B--2---:R-:W-:Y:S01]  /*59b0*/  VIADD R0, R0, 0x220 ;  /* 0x0000022000007836 */ /* 0x004fe20000000000 */
[----:B------:R-:W-:Y:S04]  /*59c0*/  UISETP.NE.AND UP0, UPT, UR45, URZ, UPT ;  /* 0x000000ff2d00728c */ /* 0x000fe8000bf05270 */
[----:B------:R-:W-:Y:S01]  /*59d0*/  PRMT R0, RZ, 0x654, R0 ;  /* 0x00000654ff007816 */ /* 0x000fe20000000000 */
[----:B------:R-:W-:Y:S01]  /*59e0*/  @!PT LDS RZ, [RZ] ;  /* 0x00000000fffff984 */ /* 0x000fe20000000800 */
[----:B------:R-:W-:Y:S01]  /*59f0*/  @!PT LDS RZ, [RZ] ;  /* 0x00000000fffff984 */ /* 0x000fe20000000800 */
[----:B------:R-:W-:Y:S01]  /*5a00*/  @!PT LDS RZ, [RZ] ;  /* 0x00000000fffff984 */ /* 0x000fe20000000800 */
[----:B------:R-:W-:Y:S01]  /*5a10*/  @!PT LDS RZ, [RZ] ;  /* 0x00000000fffff984 */ /* 0x000fe20000000800 */
[----:B------:R1:W-:Y:S06]  /*5a20*/  MEMBAR.ALL.CTA ;  /* 0x0000000000007992 */ /* 0x0003ec0000008000 */
[----:B-1----:R-:W1:Y:S01]  /*5a30*/  FENCE.VIEW.ASYNC.S ;  /* 0x00000000000073c6 */ /* 0x002e620000000000 */
[----:B------:R-:W-:Y:S01]  /*5a40*/  PLOP3.LUT P2, PT, PT, PT, UP0, 0x80, 0x8 ;  /* 0x000000000008781c */ /* 0x000fe20003f4f008 */
[----:B-1----:R1:W-:Y:S01]  /*5a50*/  SYNCS.ARRIVE.TRANS64.RED.A1T0 RZ, [R0+URZ], RZ ;  /* 0x000000ff00ff79a7 */ /* 0x0023e200081004ff */
[----:B----4-:R-:W-:Y:S04]  /*5a60*/  LOP3.LUT P6, RZ, R14, 0x1, RZ, 0xc0, !PT ;  /* 0x000000010eff7812 */ /* 0x010fe800078cc0ff */
[----:B------:R-:W-:Y:S09]  /*5a70*/  P2R R206, PR, RZ, 0x40 ;  /* 0x00000040ffce7803 */ /* 0x000ff20000000000 */
[----:B------:R-:W-:Y:S02]  /*5a80*/  @P6 MOV R97, R12 ;  /* 0x0000000c00616202 */ /* 0x000fe40000000f00 */
[----:B------:R-:W-:Y:S01]  /*5a90*/  @P6 LOP3.LUT R95, R13, 0xffff, RZ, 0xc0, !PT ;  /* 0x0000ffff0d5f6812 */ /* 0x000fe200078ec0ff */
[----:B-1----:R-:W-:Y:S06]  /*5aa0*/  @!P0 BRA `(.L_x_106) ;  /* 0x0000000000a48947 */ /* 0x002fec0003800000 */
[----:B------:R-:W-:Y:S01]  /*5ab0*/  IMAD.HI.U32 R11, R198, R91, RZ ;  /* 0x0000005bc60b7227 */ /* 0x000fe200078e00ff */
[----:B------:R-:W-:Y:S02]  /*5ac0*/  ISETP.NE.AND P0, PT, R90, 0x1, PT ;  /* 0x000000015a00780c */ /* 0x000fe40003f05270 */
[----:B------:R-:W-:Y:S01]  /*5ad0*/  ISETP.NE.AND P1, PT, R92, 0x1, PT ;  /* 0x000000015c00780c */ /* 0x000fe20003f25270 */
[----:B------:R-:W-:Y:S01]  /*5ae0*/  IMAD.HI.U32 R10, R197, R182, RZ ;  /* 0x000000b6c50a7227 */ /* 0x000fe200078e00ff */
[----:B------:R-:W-:Y:S02]  /*5af0*/  SHF.R.U32.HI R11, RZ, R196, R11 ;  /* 0x000000c4ff0b7219 */ /* 0x000fe4000001160b */
[----:B------:R-:W-:Y:S01]  /*5b00*/  ISETP.NE.AND P4, PT, R94, 0x1, PT ;  /* 0x000000015e00780c */ /* 0x000fe20003f85270 */
[----:B------:R-:W-:Y:S01]  /*5b10*/  IMAD.HI.U32 R18, R97, R182, RZ ;  /* 0x000000b661127227 */ /* 0x000fe200078e00ff */
[----:B------:R-:W-:Y:S02]  /*5b20*/  SHF.R.U32.HI R10, RZ, R183, R10 ;  /* 0x000000b7ff0a7219 */ /* 0x000fe4000001160a */
[----:B------:R-:W-:Y:S01]  /*5b30*/  SEL R3, R198, R11, !P0 ;  /* 0x0000000bc6037207 */ /* 0x000fe20004000000 */
[----:B------:R-:W-:Y:S01]  /*5b40*/  IMAD.HI.U32 R11, R95, R91, RZ ;  /* 0x0000005b5f0b7227 */ /* 0x000fe200078e00ff */
[----:B------:R-:W-:Y:S02]  /*5b50*/  SEL R7, R197, R10, !P4 ;  /* 0x0000000ac5077207 */ /* 0x000fe40006000000 */
[----:B------:R-:W-:Y:S01]  /*5b60*/  SHF.R.U32.HI R18, RZ, R183, R18 ;  /* 0x000000b7ff127219 */ /* 0x000fe20000011612 */
[-C--:B------:R-:W-:Y:S04]  /*5b70*/  IMAD.HI.U32 R10, R3, R88.reuse, RZ ;  /* 0x00000058030a7227 */ /* 0x080fe800078e00ff */
[----:B------:R-:W-:Y:S01]  /*5b80*/  IMAD.HI.U32 R16, R7, R88, RZ ;  /* 0x0000005807107227 */ /* 0x000fe200078e00ff */
[-C--:B------:R-:W-:Y:S02]  /*5b90*/  @P1 SHF.R.U32.HI R3, RZ, R89.reuse, R10 ;  /* 0x00000059ff031219 */ /* 0x080fe4000001160a */
[----:B------:R-:W-:Y:S02]  /*5ba0*/  SHF.R.U32.HI R10, RZ, R196, R11 ;  /* 0x000000c4ff0a7219 */ /* 0x000fe4000001160b */
[----:B------:R-:W-:Y:S01]  /*5bb0*/  @P1 SHF.R.U32.HI R7, RZ, R89, R16 ;  /* 0x00000059ff071219 */ /* 0x000fe20000011610 */
[C---:B------:R-:W-:Y:S01]  /*5bc0*/  IMAD R4, R92.reuse, R3, RZ ;  /* 0x000000035c047224 */ /* 0x040fe200078e02ff */
[----:B------:R-:W-:Y:S02]  /*5bd0*/  SEL R5, R95, R10, !P0 ;  /* 0x0000000a5f057207 */ /* 0x000fe40004000000 */
[----:B------:R-:W-:Y:S01]  /*5be0*/  SEL R3, R97, R18, !P4 ;  /* 0x0000001261037207 */ /* 0x000fe20006000000 */
[----:B------:R-:W-:Y:S01]  /*5bf0*/  IMAD R6, R92, R7, RZ ;  /* 0x000000075c067224 */ /* 0x000fe200078e02ff */
[C---:B------:R-:W-:Y:S01]  /*5c00*/  ISETP.GE.AND P0, PT, R5.reuse, R4, PT ;  /* 0x000000040500720c */ /* 0x040fe20003f06270 */
[----:B------:R-:W-:Y:S03]  /*5c10*/  IMAD.HI.U32 R8, R5, R88, RZ ;  /* 0x0000005805087227 */ /* 0x000fe600078e00ff */
[----:B------:R-:W-:Y:S01]  /*5c20*/  ISETP.GE.OR P0, PT, R3, R6, P0 ;  /* 0x000000060300720c */ /* 0x000fe20000706670 */
[----:B------:R-:W-:Y:S01]  /*5c30*/  IMAD.MOV R6, RZ, RZ, -R3 ;  /* 0x000000ffff067224 */ /* 0x000fe200078e0a03 */
[-C--:B------:R-:W-:Y:S03]  /*5c40*/  SHF.R.U32.HI R8, RZ, R89.reuse, R8 ;  /* 0x00000059ff087219 */ /* 0x080fe60000011608 */
[----:B------:R-:W-:Y:S01]  /*5c50*/  IMAD R97, R94, R6, R97 ;  /* 0x000000065e617224 */ /* 0x000fe200078e0261 */
[----:B------:R-:W-:Y:S05]  /*5c60*/  SEL R9, R5, R8, !P1 ;  /* 0x0000000805097207 */ /* 0x000fea0004800000 */
[----:B------:R-:W-:Y:S02]  /*5c70*/  IMAD.MOV R8, RZ, RZ, -R9 ;  /* 0x000000ffff087224 */ /* 0x000fe400078e0a09 */
[C---:B------:R-:W-:Y:S04]  /*5c80*/  @!P0 IMAD.HI.U32 R4, R3.reuse, R88, RZ ;  /* 0x0000005803048227 */ /* 0x040fe800078e00ff */
[----:B------:R-:W-:Y:S01]  /*5c90*/  IMAD R8, R92, R8, R5 ;  /* 0x000000085c087224 */ /* 0x000fe200078e0205 */
[----:B------:R-:W-:Y:S04]  /*5ca0*/  @!P0 SHF.R.U32.HI R4, RZ, R89, R4 ;  /* 0x00000059ff048219 */ /* 0x000fe80000011604 */
[----:B------:R-:W-:Y:S02]  /*5cb0*/  @!P0 SEL R0, R3, R4, !P1 ;  /* 0x0000000403008207 */ /* 0x000fe40004800000 */
[----:B------:R-:W-:Y:S02]  /*5cc0*/  IADD3 R4, PT, PT, -R5, RZ, RZ ;  /* 0x000000ff05047210 */ /* 0x000fe40007ffe1ff */
[----:B------:R-:W-:Y:S01]  /*5cd0*/  @!P0 IADD3 R9, PT, PT, R9, -R0, RZ ;  /* 0x8000000009098210 */ /* 0x000fe20007ffe0ff */
[----:B------:R-:W-:Y:S02]  /*5ce0*/  @!P0 IMAD R0, R7, R8, R0 ;  /* 0x0000000807008224 */ /* 0x000fe400078e0200 */
[----:B------:R-:W-:Y:S02]  /*5cf0*/  IMAD R95, R90, R4, R95 ;  /* 0x000000045a5f7224 */ /* 0x000fe400078e025f */
[----:B------:R-:W-:Y:S02]  /*5d00*/  @!P0 IMAD R5, R9, R92, R3 ;  /* 0x0000005c09058224 */ /* 0x000fe400078e0203 */
[----:B------:R-:W-:Y:S04]  /*5d10*/  @!P0 IMAD.MOV.U32 R3, RZ, RZ, R0 ;  /* 0x000000ffff038224 */ /* 0x000fe800078e0000 */
[----:B------:R-:W-:Y:S02]  /*5d20*/  IMAD R97, R3, R94, R97 ;  /* 0x0000005e03617224 */ /* 0x000fe400078e0261 */
[----:B------:R-:W-:Y:S02]  /*5d30*/  IMAD R95, R5, R90, R95 ;  /* 0x0000005a055f7224 */ /* 0x000fe400078e025f */
.L_x_106:
[----:B------:R-:W-:Y:S01]  /*5d40*/  UISETP.NE.U32.AND UP3, UPT, UR42, URZ, UPT ;  /* 0x000000ff2a00728c */ /* 0x000fe2000bf65070 */
[----:B------:R-:W-:Y:S03]  /*5d50*/  ISETP.NE.AND.EX P3, PT, R181, RZ, PT, P3 ;  /* 0x000000ffb500720c */ /* 0x000fe60003f65330 */
[----:B------:R-:W-:Y:S09]  /*5d60*/  UISETP.NE.AND.EX UP3, UPT, UR43, URZ, UPT, UP3 ;  /* 0x000000ff2b00728c */ /* 0x000ff2000bf65330 */
[----:B------:R-:W-:Y:S05]  /*5d70*/  BRA.U !UP3, `(.L_x_107) ;  /* 0x000000010b387547 */ /* 0x000fea000b800000 */
[----:B------:R-:W-:Y:S01]  /*5d80*/  UISETP.NE.U32.AND UP0, UPT, UR40, URZ, UPT ;  /* 0x000000ff2800728c */ /* 0x000fe2000bf05070 */
[----:B------:R-:W-:Y:S03]  /*5d90*/  HFMA2 R194, -RZ, RZ, 0, 5.9604644775390625e-08 ;  /* 0x00000001ffc27431 */ /* 0x000fe600000001ff */
[----:B------:R-:W-:Y:S06]  /*5da0*/  UISETP.NE.AND.EX UP0, UPT, UR41, URZ, UPT, UP0 ;  /* 0x000000ff2900728c */ /* 0x000fec000bf05300 */
[----:B------:R-:W-:Y:S05]  /*5db0*/  PLOP3.LUT P0, PT, PT, PT, UP0, 0x80, 0x8 ;  /* 0x000000000008781c */ /* 0x000fea0003f0f008 */
[----:B------:R-:W1:Y:S01]  /*5dc0*/  @UP0 LDCU.64 UR6, c[0x0][0x888] ;  /* 0x00011100ff0607ac */ /* 0x000e620008000a00 */
[----:B------:R-:W-:Y:S04]  /*5dd0*/  @UP0 UIMAD UR4, UR36, UR42, URZ ;  /* 0x0000002a240402a4 */ /* 0x000fe8000f8e02ff */
[----:B-1----:R-:W-:Y:S06]  /*5de0*/  @UP0 UIMAD.WIDE UR6, UR4, 0x4, UR6 ;  /* 0x00000004040608a5 */ /* 0x002fec000f8e0206 */
[----:B------:R-:W-:Y:S02]  /*5df0*/  IMAD.U32 R4, RZ, RZ, UR6 ;  /* 0x00000006ff047e24 */ /* 0x000fe4000f8e00ff */
[----:B------:R-:W-:Y:S05]  /*5e00*/  IMAD.U32 R5, RZ, RZ, UR7 ;  /* 0x00000007ff057e24 */ /* 0x000fea000f8e00ff */
[----:B------:R-:W2:Y:S02]  /*5e10*/  @P0 LDG.E R0, desc[UR46][R4.64] ;  /* 0x0000002e04000981 */ /* 0x000ea4000c1e1900 */
[----:B--2---:R-:W-:Y:S01]  /*5e20*/  @P0 R2UR UR38, R0 ;  /* 0x00000000002602ca */ /* 0x004fe200000e0000 */
[----:B------:R-:W-:Y:S05]  /*5e30*/  IMAD.MOV.U32 R0, RZ, RZ, 0x1 ;  /* 0x00000001ff007424 */ /* 0x000fea00078e00ff */
[----:B------:R-:W-:Y:S08]  /*5e40*/  @!P0 PRMT R194, R0, 0x7610, R194 ;  /* 0x0000761000c28816 */ /* 0x000ff000000000c2 */
[----:B------:R-:W1:Y:S02]  /*5e50*/  @!UP0 LDCU UR38, c[0x0][0x880] ;  /* 0x00011000ff2687ac */ /* 0x000e640008000800 */
.L_x_107:
[----:B------:R-:W-:Y:S05]  /*5e60*/  @!P3 BRA `(.L_x_108) ;  /* 0x000000000020b947 */ /* 0x000fea0003800000 */
[----:B---3--:R-:W-:Y:S04]  /*5e70*/  ISETP.NE.U32.AND P0, PT, R178, RZ, PT ;  /* 0x000000ffb200720c */ /* 0x008fe80003f05070 */
[----:B------:R-:W-:Y:S11]  /*5e80*/  ISETP.NE.AND.EX P0, PT, R179, RZ, PT, P0 ;  /* 0x000000ffb300720c */ /* 0x000ff60003f05300 */
[----:B------:R-:W-:Y:S02]  /*5e90*/  @!UPT UIADD3 URZ, UPT, UPT, URZ, URZ, URZ ;  /* 0x000000fffffff290 */ /* 0x000fe4000fffe0ff */
[----:B------:R-:W2:Y:S01]  /*5ea0*/  @P0 LDC.64 R4, c[0x0][0x8a8] ;  /* 0x00022a00ff040b82 */ /* 0x000ea20000000a00 */
[----:B------:R-:W-:Y:S04]  /*5eb0*/  @P0 IMAD R0, R180, UR36, RZ ;  /* 0x00000024b4000c24 */ /* 0x000fe8000f8e02ff */
[----:B--2---:R-:W-:Y:S05]  /*5ec0*/  @P0 IMAD.WIDE R4, R0, 0x4, R4 ;  /* 0x0000000400040825 */ /* 0x004fea00078e0204 */
[----:B-----5:R2:W5:Y:S02]  /*5ed0*/  @P0 LDG.E R96, desc[UR46][R4.64] ;  /* 0x0000002e04600981 */ /* 0x020564000c1e1900 */
[----:B--2---:R-:W4:Y:S02]  /*5ee0*/  @!P0 LDC R96, c[0x0][0x8a0] ;  /* 0x00022800ff608b82 */ /* 0x004f240000000800 */
.L_x_108:
[----:B------:R-:W2:Y:S01]  /*5ef0*/  LDC.64 R4, c[0x0][0xb10] ;  /* 0x0002c400ff047b82 */ /* 0x000ea20000000a00 */
[----:B------:R-:W-:Y:S01]  /*5f00*/  UISETP.NE.AND UP4, UPT, UR45, URZ, UPT ;  /* 0x000000ff2d00728c */ /* 0x000fe2000bf85270 */
[----:B-1----:R-:W-:Y:S01]  /*5f10*/  @P2 FSETP.NEU.AND P1, PT, RZ, UR38, PT ;  /* 0x00000026ff002c0b */ /* 0x002fe2000bf2d000 */
[----:B------:R-:W-:Y:S01]  /*5f20*/  UPLOP3.LUT UP0, UPT, UPT, UPT, UPT, 0x40, 0x4 ;  /* 0x000000000004789c */ /* 0x000fe20003f0e870 */
[----:B------:R-:W-:Y:S01]  /*5f30*/  @P2 LOP3.LUT P0, RZ, R194, 0xff, RZ, 0xc0, !PT ;  /* 0x000000ffc2ff2812 */ /* 0x000fe2000780c0ff */
[----:B------:R-:W-:Y:S03]  /*5f40*/  ULEA UR50, UR39, UR44, 0x3 ;  /* 0x0000002c27327291 */ /* 0x000fe6000f8e18ff */
[----:B------:R-:W1:Y:S01]  /*5f50*/  LDC.64 R6, c[0x0][0xb18] ;  /* 0x0002c600ff067b82 */ /* 0x000e620000000a00 */
[----:B------:R-:W-:Y:S01]  /*5f60*/  SHF.L.U32 R8, R203, 0x1f, RZ ;  /* 0x0000001fcb087819 */ /* 0x000fe200000006ff */
[----:B------:R-:W-:Y:S01]  /*5f70*/  VIADD R207, R207, 0x1 ;  /* 0x00000001cfcf7836 */ /* 0x000fe20000000000 */
[----:B------:R-:W-:Y:S02]  /*5f80*/  @P6 SHF.R.U32.HI R200, RZ, 0x10, R13 ;  /* 0x00000010ffc86819 */ /* 0x000fe4000001160d */
[----:B------:R-:W-:Y:S02]  /*5f90*/  CS2R R174, SRZ ;  /* 0x0000000000ae7805 */ /* 0x000fe4000001ff00 */
[----:B------:R-:W-:Y:S01]  /*5fa0*/  CS2R R172, SRZ ;  /* 0x0000000000ac7805 */ /* 0x000fe2000001ff00 */
[----:B------:R-:W3:Y:S01]  /*5fb0*/  @UP4 LDCU.64 UR4, c[0x0][0x888] ;  /* 0x00011100ff0447ac */ /* 0x000ee20008000a00 */
[----:B------:R-:W-:Y:S02]  /*5fc0*/  CS2R R158, SRZ ;  /* 0x00000000009e7805 */ /* 0x000fe4000001ff00 */
[----:B------:R-:W-:Y:S02]  /*5fd0*/  CS2R R156, SRZ ;  /* 0x00000000009c7805 */ /* 0x000fe4000001ff00 */
[----:B------:R-:W-:Y:S02]  /*5fe0*/  CS2R R142, SRZ ;  /* 0x00000000008e7805 */ /* 0x000fe4000001ff00 */
[----:B------:R-:W-:Y:S02]  /*5ff0*/  CS2R R140, SRZ ;  /* 0x00000000008c7805 */ /* 0x000fe4000001ff00 */
[----:B------:R-:W-:Y:S01]  /*6000*/  CS2R R126, SRZ ;  /* 0x00000000007e7805 */ /* 0x000fe2000001ff00 */
[----:B------:R-:W-:Y:S01]  /*6010*/  @UP4 UPLOP3.LUT UP0, UPT, UPT, UPT, UP3, 0x80, 0x8 ;  /* 0x000000000008489c */ /* 0x000fe20003f0f030 */
[----:B------:R-:W-:Y:S01]  /*6020*/  CS2R R124, SRZ ;  /* 0x00000000007c7805 */ /* 0x000fe2000001ff00 */
[----:B------:R-:W-:Y:S01]  /*6030*/  @P2 VOTEU.ANY UP1, P1 ;  /* 0x0000000000ff2886 */ /* 0x000fe20000820100 */
[----:B------:R-:W-:Y:S02]  /*6040*/  CS2R R110, SRZ ;  /* 0x00000000006e7805 */ /* 0x000fe4000001ff00 */
[----:B------:R-:W-:Y:S01]  /*6050*/  CS2R R108, SRZ ;  /* 0x00000000006c7805 */ /* 0x000fe2000001ff00 */
[----:B---3--:R-:W-:Y:S02]  /*6060*/  @UP4 UISETP.NE.U32.AND UP2, UPT, UR4, URZ, UPT ;  /* 0x000000ff0400428c */ /* 0x008fe4000bf45070 */
[----:B------:R-:W-:Y:S02]  /*6070*/  @UP4 USEL UR4, URZ, 0xffffffff, UP1 ;  /* 0xffffffffff044887 */ /* 0x000fe40008800000 */
[----:B------:R-:W-:Y:S01]  /*6080*/  @UP4 UISETP.NE.AND.EX UP2, UPT, UR5, URZ, UPT, UP2 ;  /* 0x000000ff0500428c */ /* 0x000fe2000bf45320 */
[----:B------:R-:W-:Y:S01]  /*6090*/  @P2 VOTEU.ANY UP1, P0 ;  /* 0x0000000000ff2886 */ /* 0x000fe20000020100 */
[----:B------:R-:W-:Y:S02]  /*60a0*/  ISETP.NE.AND P0, PT, R93, 0x1, PT ;  /* 0x000000015d00780c */ /* 0x000fe40003f05270 */
[----:B------:R-:W-:Y:S04]  /*60b0*/  @UP4 USEL UR5, URZ, 0xffffffff, UP2 ;  /* 0xffffffffff054887 */ /* 0x000fe80009000000 */
[----:B------:R-:W-:Y:S04]  /*60c0*/  @UP0 USEL UR4, UR5, UR4, !UP1 ;  /* 0x0000000405040287 */ /* 0x000fe8000c800000 */
[----:B------:R-:W-:Y:S03]  /*60d0*/  @UP4 ULOP3.LUT UR4, UR4, 0x1, URZ, 0xc0, !UPT ;  /* 0x0000000104044892 */ /* 0x000fe6000f8ec0ff */
[----:B------:R-:W3:Y:S01]  /*60e0*/  @!P0 LDC R0, c[0x0][0xb20] ;  /* 0x0002c800ff008b82 */ /* 0x000ee20000000800 */
[----:B------:R-:W-:Y:S01]  /*60f0*/  UISETP.NE.U32.OR UP0, UPT, UR4, 0x1, !UP4 ;  /* 0x000000010400788c */ /* 0x000fe2000e705470 */
[----:B--2---:R-:W-:Y:S01]  /*6100*/  @!P0 IMAD.HI.U32 R4, R97, R4, RZ ;  /* 0x0000000461048227 */ /* 0x004fe200078e00ff */
[----:B-1----:R-:W-:Y:S05]  /*6110*/  @!P0 ISETP.NE.AND P1, PT, R6, 0x1, PT ;  /* 0x000000010600880c */ /* 0x002fea0003f25270 */
[----:B------:R-:W1:Y:S01]  /*6120*/  @!P0 LDC R3, c[0x0][0xb0c] ;  /* 0x0002c300ff038b82 */ /* 0x000e620000000800 */
[----:B------:R-:W-:Y:S01]  /*6130*/  @!P0 IMAD.HI.U32 R7, R95, R7, RZ ;  /* 0x000000075f078227 */ /* 0x000fe200078e00ff */
[----:B------:R-:W-:Y:S02]  /*6140*/  PLOP3.LUT P3, PT, PT, PT, UP0, 0x80, 0x8 ;  /* 0x000000000008781c */ /* 0x000fe40003f6f008 */
[----:B------:R-:W-:Y:S11]  /*6150*/  @!P0 SHF.R.U32.HI R4, RZ, R5, R4 ;  /* 0x00000005ff048219 */ /* 0x000ff60000011604 */
[----:B------:R-:W-:Y:S04]  /*6160*/  @P3 SHF.L.U32 R9, R201, 0x1f, RZ ;  /* 0x0000001fc9093819 */ /* 0x000fe800000006ff */
[----:B------:R-:W2:Y:S01]  /*6170*/  @P3 SYNCS.PHASECHK.TRANS64.TRYWAIT P5, [UR44+0x1f0], R9 ;  /* 0x0001f009ff0035a7 */ /* 0x000ea200080a112c */
[----:B---3--:R-:W-:Y:S02]  /*6180*/  @!P0 SHF.R.U32.HI R0, RZ, R0, R7 ;  /* 0x00000000ff008219 */ /* 0x008fe40000011607 */
[----:B-1----:R-:W-:Y:S02]  /*6190*/  @!P0 ISETP.NE.AND P2, PT, R3, 0x1, PT ;  /* 0x000000010300880c */ /* 0x002fe40003f45270 */
[----:B------:R-:W-:Y:S02]  /*61a0*/  @!P0 SEL R5, R95, R0, !P1 ;  /* 0x000000005f058207 */ /* 0x000fe40004800000 */
[----:B------:R-:W-:Y:S05]  /*61b0*/  @!P0 SEL R4, R97, R4, !P2 ;  /* 0x0000000461048207 */ /* 0x000fea0005000000 */
[----:B------:R-:W-:Y:S02]  /*61c0*/  @!P0 IMAD.IADD R0, R5, 0x1, -R4 ;  /* 0x0000000105008824 */ /* 0x000fe400078e0a04 */
[----:B------:R-:W-:Y:S01]  /*61d0*/  @!P0 IMAD.IADD R4, R4, 0x1, -R5 ;  /* 0x0000000104048824 */ /* 0x000fe200078e0a05 */
[----:B------:R1:W3:Y:S01]  /*61e0*/  SYNCS.PHASECHK.TRANS64.TRYWAIT P4, [UR50+0x230], R8 ;  /* 0x00023008ff0075a7 */ /* 0x0002e20008081132 */
[----:B------:R-:W-:Y:S02]  /*61f0*/  @!P0 IMAD R97, R0, R3, R97 ;  /* 0x0000000300618224 */ /* 0x000fe400078e0261 */
[----:B------:R-:W-:Y:S01]  /*6200*/  @!P0 IMAD R95, R4, R6, R95 ;  /* 0x00000006045f8224 */ /* 0x000fe200078e025f */
[----:B------:R-:W-:Y:S02]  /*6210*/  PLOP3.LUT P0, PT, PT, PT, PT, 0x8, 0x80 ;  /* 0x000000000080781c */ /* 0x000fe40003f0e170 */
[----:B--2---:R-:W-:Y:S01]  /*6220*/  @P3 PLOP3.LUT P0, PT, P5, PT, PT, 0x8, 0x80 ;  /* 0x000000000080381c */ /* 0x004fe20002f0e170 */
[----:B------:R-:W-:Y:S01]  /*6230*/  @!UPT UIADD3 URZ, UPT, UPT, URZ, URZ, URZ ;  /* 0x000000fffffff290 */ /* 0x000fe2000fffe0ff */
[----:B-1----:R-:W-:Y:S11]  /*6240*/  BRA.U !UP0, `(.L_x_109) ;  /* 0x0000000108ac7547 */ /* 0x002ff6000b800000 */
[----:B------:R-:W-:Y:S02]  /*6250*/  FSETP.NEU.AND P2, PT, RZ, UR38, PT ;  /* 0x00000026ff007c0b */ /* 0x000fe4000bf4d000 */
[----:B------:R-:W-:Y:S01]  /*6260*/  LOP3.LUT P1, RZ, R194, 0xff, RZ, 0xc0, !PT ;  /* 0x000000ffc2ff7812 */ /* 0x000fe2000782c0ff */
[----:B------:R-:W-:Y:S01]  /*6270*/  @!UPT UIADD3 URZ, UPT, UPT, URZ, URZ, URZ ;  /* 0x000000fffffff290 */ /* 0x000fe2000fffe0ff */
[----:B------:R-:W-:Y:S11]  /*6280*/  @!P0 BRA `(.L_x_110) ;  /* 0x00000000000c8947 */ /* 0x000ff60003800000 */
[----:B------:R-:W-:Y:S04]  /*6290*/  SHF.L.U32 R3, R201, 0x1f, RZ ;  /* 0x0000001fc9037819 */ /* 0x000fe800000006ff */
[----:B------:R-:W1:Y:S02]  /*62a0*/  SYNCS.PHASECHK.TRANS64.TRYWAIT P0, [UR44+0x1f0], R3 ;  /* 0x0001f003ff0075a7 */ /* 0x000e64000800112c */
[----:B-1----:R-:W-:Y:S05]  /*62b0*/  @!P0 BRA `(.L_x_111) ;  /* 0x0000003000fc8947 */ /* 0x002fea0003800000 */
.L_x_110:
[----:B------:R-:W-:Y:S01]  /*62c0*/  UISETP.NE.U32.AND UP0, UPT, UR40, URZ, UPT ;  /* 0x000000ff2800728c */ /* 0x000fe2000bf05070 */
[----:B------:R-:W-:Y:S01]  /*62d0*/  CS2R R110, SRZ ;  /* 0x00000000006e7805 */ /* 0x000fe2000001ff00 */
[----:B------:R-:W-:Y:S01]  /*62e0*/  VOTEU.ANY UP1, P2 ;  /* 0x0000000000ff7886 */ /* 0x000fe20001020100 */
[----:B------:R-:W-:Y:S01]  /*62f0*/  USEL UR4, URZ, 0xffffffff, UP1 ;  /* 0xffffffffff047887 */ /* 0x000fe20008800000 */
[----:B------:R-:W-:Y:S01]  /*6300*/  CS2R R108, SRZ ;  /* 0x00000000006c7805 */ /* 0x000fe2000001ff00 */
[----:B------:R-:W-:Y:S01]  /*6310*/  UISETP.NE.AND.EX UP0, UPT, UR41, URZ, UPT, UP0 ;  /* 0x000000ff2900728c */ /* 0x000fe2000bf05300 */
[----:B------:R-:W-:Y:S02]  /*6320*/  CS2R R126, SRZ ;  /* 0x00000000007e7805 */ /* 0x000fe4000001ff00 */
[----:B------:R-:W-:Y:S02]  /*6330*/  CS2R R124, SRZ ;  /* 0x00000000007c7805 */ /* 0x000fe4000001ff00 */
[----:B------:R-:W-:Y:S01]  /*6340*/  CS2R R142, SRZ ;  /* 0x00000000008e7805 */ /* 0x000fe2000001ff00 */
[----:B------:R-:W-:Y:S01]  /*6350*/  USEL UR5, URZ, 0xffffffff, UP0 ;  /* 0xffffffffff057887 */ /* 0x000fe20008000000 */
[----:B------:R-:W-:Y:S02]  /*6360*/  CS2R R140, SRZ ;  /* 0x00000000008c7805 */ /* 0x000fe4000001ff00 */
[----:B------:R-:W-:Y:S01]  /*6370*/  CS2R R158, SRZ ;  /* 0x00000000009e7805 */ /* 0x000fe2000001ff00 */
[----:B------:R-:W-:Y:S01]  /*6380*/  VOTEU.ANY UP0, P1 ;  /* 0x0000000000ff7886 */ /* 0x000fe20000800100 */
[----:B------:R-:W-:Y:S01]  /*6390*/  @UP3 USEL UR4, UR5, UR4, !UP0 ;  /* 0x0000000405043287 */ /* 0x000fe2000c000000 */
[----:B------:R-:W-:Y:S02]  /*63a0*/  CS2R R156, SRZ ;  /* 0x00000000009c7805 */ /* 0x000fe4000001ff00 */
[----:B------:R-:W-:Y:S02]  /*63b0*/  CS2R R174, SRZ ;  /* 0x0000000000ae7805 */ /* 0x000fe4000001ff00 */
[----:B------:R-:W-:Y:S01]  /*63c0*/  CS2R R172, SRZ ;  /* 0x0000000000ac7805 */ /* 0x000fe2000001ff00 */
[----:B------:R-:W-:Y:S01]  /*63d0*/  ULOP3.LUT UR4, UR4, 0x1, URZ, 0xc0, !UPT ;  /* 0x0000000104047892 */ /* 0x000fe2000f8ec0ff */
[----:B------:R-:W-:Y:S03]  /*63e0*/  LOP3.LUT R201, R201, 0x1, RZ, 0x3c, !PT ;  /* 0x00000001c9c97812 */ /* 0x000fe600078e3cff */
[----:B------:R-:W-:Y:S02]  /*63f0*/  UISETP.NE.U32.AND UP0, UPT, UR4, 0x1, UPT ;  /* 0x000000010400788c */ /* 0x000fe4000bf05070 */
[----:B------:R-:W-:Y:S04]  /*6400*/  UIADD3 UR4, UPT, UPT, UR44, 0x1f8, URZ ;  /* 0x000001f82c047890 */ /* 0x000fe8000fffe0ff */
[----:B------:R-:W-:Y:S01]  /*6410*/  PLOP3.LUT P0, PT, PT, PT, UP0, 0x80, 0x8 ;  /* 0x000000000008781c */ /* 0x000fe20003f0f008 */
[----:B------:R-:W-:Y:S11]  /*6420*/  UPRMT UR4, UR37, 0x654, UR4 ;  /* 0x0000065425047896 */ /* 0x000ff60008000004 */
[----:B------:R-:W-:Y:S01]  /*6430*/  @!UPT UIADD3 URZ, UPT, UPT, URZ, URZ, URZ ;  /* 0x000000fffffff290 */ /* 0x000fe2000fffe0ff */
[----:B------:R2:W1:Y:S04]  /*6440*/  @P0 LDS.128 R108, [R204+0x300] ;  /* 0x00030000cc6c0984 */ /* 0x0004680000000c00 */
[----:B------:R2:W1:Y:S04]  /*6450*/  @P0 LDS.128 R124, [R204+0xb00] ;  /* 0x000b0000cc7c0984 */ /* 0x0004680000000c00 */
[----:B------:R2:W1:Y:S04]  /*6460*/  @P0 LDS.128 R140, [R204+0x1300] ;  /* 0x00130000cc8c0984 */ /* 0x0004680000000c00 */
[----:B------:R2:W1:Y:S04]  /*6470*/  @P0 LDS.128 R156, [R204+0x1b00] ;  /* 0x001b0000cc9c0984 */ /* 0x0004680000000c00 */
[----:B------:R2:W1:Y:S01]  /*6480*/  @P0 LDS.128 R172, [R204+0x2300] ;  /* 0x00230000ccac0984 */ /* 0x0004620000000c00 */
[----:B------:R-:W-:Y:S01]  /*6490*/  @!PT LDS RZ, [RZ] ;  /* 0x00000000fffff984 */ /* 0x000fe20000000800 */
[----:B------:R-:W-:Y:S01]  /*64a0*/  @!PT LDS RZ, [RZ] ;  /* 0x00000000fffff984 */ /* 0x000fe20000000800 */
[----:B------:R-:W-:Y:S01]  /*64b0*/  @!PT LDS RZ, [RZ] ;  /* 0x00000000fffff984 */ /* 0x000fe20000000800 */
[----:B------:R-:W-:Y:S01]  /*64c0*/  @!PT LDS RZ, [RZ] ;  /* 0x00000000fffff984 */ /* 0x000fe20000000800 */
[----:B------:R4:W-:Y:S06]  /*64d0*/  MEMBAR.ALL.CTA ;  /* 0x0000000000007992 */ /* 0x0009ec0000008000 */
[----:B----4-:R-:W4:Y:S02]  /*64e0*/  FENCE.VIEW.ASYNC.S ;  /* 0x00000000000073c6 */ /* 0x010f240000000000 */
[----:B----4-:R-:W-:Y:S01]  /*64f0*/  SYNCS.ARRIVE.TRANS64.RED.A1T0 RZ, [UR4], RZ ;  /* 0x000000ffffff79a7 */ /* 0x010fe20008100404 */
.L_x_109:
[----:B-1----:R-:W-:Y:S05]  /*6500*/  MOV R3, UR39 ;  /* 0x0000002700037c02 */ /* 0x002fea0008000f00 */
[----:B------:R-:W-:Y:S05]  /*6510*/  IMAD R98, R3, 0x50, R2 ;  /* 0x0000005003627824 */ /* 0x000fea00078e0202 */
[----:B------:R-:W-:Y:S04]  /*6520*/  SHF.R.U32.HI R0, RZ, 0x15, R98 ;  /* 0x00000015ff007819 */ /* 0x000fe80000011662 */
[----:B------:R-:W-:Y:S01]  /*6530*/  LOP3.LUT P0, RZ, R0, 0x3, R199, 0x48, !PT ;  /* 0x0000000300ff7812 */ /* 0x000fe200078048c7 */
[----:B------:R-:W-:Y:S01]  /*6540*/  @!UPT UIADD3 URZ, UPT, UPT, URZ, URZ, URZ ;  /* 0x000000fffffff290 */ /* 0x000fe2000fffe0ff */
[----:B---3--:R-:W-:Y:S11]  /*6550*/  @P4 BRA `(.L_x_112) ;  /* 0x0000000000084947 */ /* 0x008ff60003800000 */
[----:B------:R-:W1:Y:S02]  /*6560*/  SYNCS.PHASECHK.TRANS64.TRYWAIT P1, [UR50+0x230], R8 ;  /* 0x00023008ff0075a7 */ /* 0x000e640008021132 */
[----:B-1----:R-:W-:Y:S05]  /*6570*/  @!P1 BRA `(.L_x_113) ;  /* 0x0000003000649947 */ /* 0x002fea0003800000 */
.L_x_112:
[----:B------:R-:W-:Y:S05]  /*6580*/  @!P0 BRA `(.L_x_114) ;  /* 0x0000000000408947 */ /* 0x000fea0003800000 */
[----:B------:R-:W3:Y:S01]  /*6590*/  LDCU.64 UR8, c[0x4][0x68] ;  /* 0x01000d00ff0877ac */ /* 0x000ee20008000a00 */
[----:B------:R-:W-:Y:S01]  /*65a0*/  MOV R15, 0x0 ;  /* 0x00000000000f7802 */ /* 0x000fe20000000f00 */
[----:B------:R-:W-:Y:S02]  /*65b0*/  HFMA2 R12, -RZ, RZ, 0, 5.9604644775390625e-08 ;  /* 0x00000001ff0c7431 */ /* 0x000fe400000001ff */
[----:B-1----:R-:W-:Y:S02]  /*65c0*/  IMAD.MOV.U32 R8, RZ, RZ, 0x192 ;  /* 0x00000192ff087424 */ /* 0x002fe400078e00ff */
[----:B------:R-:W-:Y:S01]  /*65d0*/  IMAD.MOV.U32 R13, RZ, RZ, RZ ;  /* 0x000000ffff0d7224 */ /* 0x000fe200078e00ff */
[----:B------:R-:W1:Y:S01]  /*65e0*/  LDCU.64 UR6, c[0x4][0x70] ;  /* 0x01000e00ff0677ac */ /* 0x000e620008000a00 */
[----:B------:R-:W2:Y:S01]  /*65f0*/  LDC.64 R14, c[0x4][R15] ;  /* 0x010000000f0e7b82 */ /* 0x000ea20000000a00 */
[----:B------:R-:W4:Y:S01]  /*6600*/  LDCU.64 UR4, c[0x4][0x8] ;  /* 0x01000100ff0477ac */ /* 0x000f220008000a00 */
[----:B---3--:R-:W-:Y:S01]  /*6610*/  MOV R5, UR9 ;  /* 0x0000000900057c02 */ /* 0x008fe20008000f00 */
[----:B------:R-:W-:Y:S01]  /*6620*/  IMAD.U32 R4, RZ, RZ, UR8 ;  /* 0x00000008ff047e24 */ /* 0x000fe2000f8e00ff */
[----:B-1----:R-:W-:Y:S01]  /*6630*/  MOV R7, UR7 ;  /* 0x0000000700077c02 */ /* 0x002fe20008000f00 */
[----:B------:R-:W-:Y:S01]  /*6640*/  IMAD.U32 R6, RZ, RZ, UR6 ;  /* 0x00000006ff067e24 */ /* 0x000fe2000f8e00ff */
[----:B----4-:R-:W-:Y:S01]  /*6650*/  MOV R11, UR5 ;  /* 0x00000005000b7c02 */ /* 0x010fe20008000f00 */
[----:B------:R-:W-:Y:S02]  /*6660*/  IMAD.U32 R10, RZ, RZ, UR4 ;  /* 0x00000004ff0a7e24 */ /* 0x000fe4000f8e00ff */
[----:B------:R-:W-:Y:S07]  /*6670*/  LEPC R20, `(.L_x_114) ;  /* 0x000000001014794e */ /* 0x000fee0000000000 */
[----:B--2--5:R-:W-:Y:S05]  /*6680*/  CALL.ABS.NOINC R14 ;  /* 0x000000000e007343 */ /* 0x024fea0003c00000 */
.L_x_114:
[----:B------:R-:W-:Y:S05]  /*6690*/  WARPSYNC.ALL ;  /* 0x0000000000007948 */ /* 0x000fea0003800000 */
[C---:B------:R-:W-:Y:S01]  /*66a0*/  R2UR UR4, R98.reuse ;  /* 0x00000000620472ca */ /* 0x040fe200000e0000 */
[----:B------:R-:W-:Y:S05]  /*66b0*/  VIADD R0, R98, 0x10 ;  /* 0x0000001062007836 */ /* 0x000fea0000000000 */
[----:B------:R-:W-:Y:S04]  /*66c0*/  SHF.R.U32.HI R0, RZ, 0x15, R0 ;  /* 0x00000015ff007819 */ /* 0x000fe80000011600 */
[----:B------:R-:W-:Y:S03]  /*66d0*/  LOP3.LUT P0, RZ, R0, 0x3, R199, 0x48, !PT ;  /* 0x0000000300ff7812 */ /* 0x000fe600078048c7 */
[----:B------:R-:W3:Y:S10]  /*66e0*/  LDTM.x16 R72, tmem[UR4] ;  /* 0x00000004004879ee */ /* 0x000ef40008240000 */
[----:B---3--:R-:W-:Y:S05]  /*66f0*/  @!P0 BRA `(.L_x_115) ;  /* 0x0000000000408947 */ /* 0x008fea0003800000 */
        /* <DEDUP_REMOVED lines=16> */
.L_x_115:
[----:B------:R-:W-:Y:S05]  /*6800*/  WARPSYNC.ALL ;  /* 0x0000000000007948 */ /* 0x000fea0003800000 */
[C---:B------:R-:W-:Y:S01]  /*6810*/  R2UR UR4, R98.reuse ;  /* 0x00000000620472ca */ /* 0x040fe200000e0000 */
[----:B------:R-:W-:Y:S05]  /*6820*/  VIADD R0, R98, 0x20 ;  /* 0x0000002062007836 */ /* 0x000fea0000000000 */
[----:B------:R-:W-:Y:S04]  /*6830*/  SHF.R.U32.HI R0, RZ, 0x15, R0 ;  /* 0x00000015ff007819 */ /* 0x000fe80000011600 */
[----:B------:R-:W-:Y:S03]  /*6840*/  LOP3.LUT P0, RZ, R0, 0x3, R199, 0x48, !PT ;  /* 0x0000000300ff7812 */ /* 0x000fe600078048c7 */
[----:B------:R-:W3:Y:S10]  /*6850*/  LDTM.x16 R56, tmem[UR4+0x10] ;  /* 0x00001004003879ee */ /* 0x000ef40008240000 */
        /* <DEDUP_REMOVED lines=17> */
.L_x_116:
        /* <DEDUP_REMOVED lines=23> */
.L_x_117:
        /* <DEDUP_REMOVED lines=23> */
.L_x_118:
[----:B------:R-:W-:Y:S01]  /*6c50*/  ISETP.NE.AND P0, PT, R205, RZ, PT ;  /* 0x000000ffcd00720c */ /* 0x000fe20003f05270 */
[----:B------:R-:W-:Y:S05]  /*6c60*/  WARPSYNC.ALL ;  /* 0x0000000000007948 */ /* 0x000fea0003800000 */
[----:B------:R-:W-:Y:S01]  /*6c70*/  R2UR UR4, R98 ;  /* 0x00000000620472ca */ /* 0x000fe200000e0000 */
[----:B------:R-:W-:Y:S01]  /*6c80*/  UIADD3 UR5, UPT, UPT, UR50, 0x250, URZ ;  /* 0x0000025032057890 */ /* 0x000fe2000fffe0ff */
[C---:B----45:R-:W-:Y:S01]  /*6c90*/  FMUL R72, R96.reuse, R72 ;  /* 0x0000004860487220 */ /* 0x070fe20000400000 */
[----:B------:R-:W-:Y:S01]  /*6ca0*/  F2FP.F16.E4M3.UNPACK_B R100, R108 ;  /* 0x0000006cff64723e */ /* 0x000fe200020006ff */
[C---:B------:R-:W-:Y:S01]  /*6cb0*/  FMUL R73, R96.reuse, R73 ;  /* 0x0000004960497220 */ /* 0x040fe20000400000 */
[----:B------:R-:W-:Y:S01]  /*6cc0*/  UPRMT UR5, UR37, 0x654, UR5 ;  /* 0x0000065425057896 */ /* 0x000fe20008000005 */
[C---:B------:R-:W-:Y:S01]  /*6cd0*/  FMUL R76, R96.reuse, R76 ;  /* 0x0000004c604c7220 */ /* 0x040fe20000400000 */
[C---:B------:R-:W-:Y:S01]  /*6ce0*/  FMUL R77, R96.reuse, R77 ;  /* 0x0000004d604d7220 */ /* 0x040fe20000400000 */
[--C-:B------:R-:W-:Y:S01]  /*6cf0*/  HADD2.F32 R99, -RZ, R100.reuse.H0_H0 ;  /* 0x20000064ff637230 */ /* 0x100fe20000004100 */
[----:B------:R-:W-:Y:S01]  /*6d00*/  F2FP.F16.E4M3.UNPACK_B R102, R108.H1 ;  /* 0x0000006cff66723e */ /* 0x000fe200030006ff */
[----:B------:R-:W-:Y:S02]  /*6d10*/  HADD2.F32 R100, -RZ, R100.H1_H1 ;  /* 0x30000064ff647230 */ /* 0x000fe40000004100 */
[----:B------:R-:W-:Y:S01]  /*6d20*/  FMUL R80, R96, R80 ;  /* 0x0000005060507220 */ /* 0x000fe20000400000 */
[-C--:B------:R-:W-:Y:S01]  /*6d30*/  F2FP.F16.E4M3.UNPACK_B R104, R109.reuse ;  /* 0x0000006dff68723e */ /* 0x080fe200020006ff */
[----:B-1----:R-:W1:Y:S01]  /*6d40*/  LDTM.x16 R4, tmem[UR4+0x40] ;  /* 0x00004004000479ee */ /* 0x002e620008240000 */
[--C-:B------:R-:W-:Y:S01]  /*6d50*/  HADD2.F32 R101, -RZ, R102.reuse.H0_H0 ;  /* 0x20000066ff657230 */ /* 0x100fe20000004100 */
[----:B------:R-:W-:Y:S01]  /*6d60*/  NOP ;  /* 0x0000000000007918 */ /* 0x000fe20000000000 */
[----:B-1----:R-:W-:Y:S01]  /*6d70*/  SYNCS.ARRIVE.TRANS64.RED.A1T0 RZ, [UR5], RZ ;  /* 0x000000ffffff79a7 */ /* 0x002fe20008100405 */
[----:B------:R-:W-:Y:S01]  /*6d80*/  FFMA R72, R99, UR38, R72 ;  /* 0x0000002663487c23 */ /* 0x000fe20008000048 */
[----:B------:R-:W-:Y:S01]  /*6d90*/  FFMA R73, R100, UR38, R73 ;  /* 0x0000002664497c23 */ /* 0x000fe20008000049 */
[----:B------:R-:W-:Y:S01]  /*6da0*/  F2FP.F16.E4M3.UNPACK_B R106, R109.H1 ;  /* 0x0000006dff6a723e */ /* 0x000fe200030006ff */
[----:B------:R-:W-:Y:S02]  /*6db0*/  HADD2.F32 R102, -RZ, R102.H1_H1 ;  /* 0x30000066ff667230 */ /* 0x000fe40000004100 */
[C---:B------:R-:W-:Y:S01]  /*6dc0*/  FMUL R81, R96.reuse, R81 ;  /* 0x0000005160517220 */ /* 0x040fe20000400000 */
[--C-:B------:R-:W-:Y:S02]  /*6dd0*/  HADD2.F32 R103, -RZ, R104.reuse.H0_H0 ;  /* 0x20000068ff677230 */ /* 0x100fe40000004100 */
[C---:B------:R-:W-:Y:S01]  /*6de0*/  FMUL R0, R96.reuse, R84 ;  /* 0x0000005460007220 */ /* 0x040fe20000400000 */
[----:B------:R-:W-:Y:S01]  /*6df0*/  F2FP.F16.E4M3.UNPACK_B R108, R110 ;  /* 0x0000006eff6c723e */ /* 0x000fe200020006ff */
[----:B------:R-:W-:Y:S02]  /*6e00*/  HADD2.F32 R104, -RZ, R104.H1_H1 ;  /* 0x30000068ff687230 */ /* 0x000fe40000004100 */
[C---:B------:R-:W-:Y:S01]  /*6e10*/  FMUL R3, R96.reuse, R85 ;  /* 0x0000005560037220 */ /* 0x040fe20000400000 */
[C---:B------:R-:W-:Y:S01]  /*6e20*/  FMUL R22, R96.reuse, R56 ;  /* 0x0000003860167220 */ /* 0x040fe20000400000 */
[----:B------:R-:W-:Y:S01]  /*6e30*/  F2FP.F16.E4M3.UNPACK_B R110, R110.H1 ;  /* 0x0000006eff6e723e */ /* 0x000fe200030006ff */
[--C-:B------:R-:W-:Y:S02]  /*6e40*/  HADD2.F32 R107, -RZ, R108.reuse.H0_H0 ;  /* 0x2000006cff6b7230 */ /* 0x100fe40000004100 */
[C---:B------:R-:W-:Y:S01]  /*6e50*/  FMUL R23, R96.reuse, R57 ;  /* 0x0000003960177220 */ /* 0x040fe20000400000 */
[----:B------:R-:W-:Y:S02]  /*6e60*/  HADD2.F32 R108, -RZ, R108.H1_H1 ;  /* 0x3000006cff6c7230 */ /* 0x000fe40000004100 */
[C---:B------:R-:W-:Y:S01]  /*6e70*/  FMUL R56, R96.reuse, R60 ;  /* 0x0000003c60387220 */ /* 0x040fe20000400000 */
[----:B------:R-:W-:Y:S01]  /*6e80*/  F2FP.F16.E4M3.UNPACK_B R112, R111 ;  /* 0x0000006fff70723e */ /* 0x000fe200020006ff */
[C---:B------:R-:W-:Y:S01]  /*6e90*/  FMUL R57, R96.reuse, R61 ;  /* 0x0000003d60397220 */ /* 0x040fe20000400000 */
[C---:B------:R-:W-:Y:S01]  /*6ea0*/  FMUL R60, R96.reuse, R64 ;  /* 0x00000040603c7220 */ /* 0x040fe20000400000 */
[----:B------:R-:W-:Y:S01]  /*6eb0*/  F2FP.F16.E4M3.UNPACK_B R114, R111.H1 ;  /* 0x0000006fff72723e */ /* 0x000fe200030006ff */
        /* <DEDUP_REMOVED lines=56> */
[----:B------:R-:W-:Y:S02]  /*7240*/  HADD2.F32 R139, -RZ, R140.H0_H0 ;  /* 0x2000008cff8b7230 */ /* 0x000fe40000004100 */
[----:B------:R-:W-:Y:S01]  /*7250*/  FMUL R75, R96, R75 ;  /* 0x0000004b604b7220 */ /* 0x000fe20000400000 */
[----:B------:R-:W-:Y:S02]  /*7260*/  HADD2.F32 R105, -RZ, R106.H0_H0 ;  /* 0x2000006aff697230 */ /* 0x000fe40000004100 */
[----:B------:R-:W-:Y:S01]  /*7270*/  FFMA R74, R101, UR38, R74 ;  /* 0x00000026654a7c23 */ /* 0x000fe2000800004a */
[-C--:B------:R-:W-:Y:S01]  /*7280*/  F2FP.F16.E4M3.UNPACK_B R144, R143.reuse ;  /* 0x0000008fff90723e */ /* 0x080fe200020006ff */
[----:B------:R-:W-:Y:S01]  /*7290*/  FFMA R75, R102, UR38, R75 ;  /* 0x00000026664b7c23 */ /* 0x000fe2000800004b */
[----:B------:R-:W-:Y:S01]  /*72a0*/  FFMA R76, R103, UR38, R76 ;  /* 0x00000026674c7c23 */ /* 0x000fe2000800004c */
[----:B------:R-:W-:Y:S01]  /*72b0*/  F2FP.F16.E4M3.UNPACK_B R146, R143.H1 ;  /* 0x0000008fff92723e */ /* 0x000fe200030006ff */
[----:B------:R-:W-:Y:S01]  /*72c0*/  FFMA R77, R104, UR38, R77 ;  /* 0x00000026684d7c23 */ /* 0x000fe2000800004d */
[----:B------:R-:W-:Y:S01]  /*72d0*/  HADD2.F32 R140, -RZ, R140.H1_H1 ;  /* 0x3000008cff8c7230 */ /* 0x000fe20000004100 */
[----:B------:R-:W-:Y:S01]  /*72e0*/  F2FP.SATFINITE.E4M3.F32.PACK_AB_MERGE_C R184, R75, R74, RZ ;  /* 0x0000004a4bb8723e */ /* 0x000fe200048070ff */
[----:B------:R-:W-:Y:S02]  /*72f0*/  HADD2.F32 R143, -RZ, R144.H0_H0 ;  /* 0x20000090ff8f7230 */ /* 0x000fe40000004100 */
[C---:B------:R-:W-:Y:S01]  /*7300*/  FMUL R78, R96.reuse, R78 ;  /* 0x0000004e604e7220 */ /* 0x040fe20000400000 */
[----:B------:R-:W-:Y:S01]  /*7310*/  HADD2.F32 R106, -RZ, R106.H1_H1 ;  /* 0x3000006aff6a7230 */ /* 0x000fe20000004100 */
[----:B------:R-:W-:Y:S01]  /*7320*/  F2FP.SATFINITE.E4M3.F32.PACK_AB_MERGE_C R184, R73, R72, R184 ;  /* 0x0000004849b8723e */ /* 0x000fe200048070b8 */
[----:B------:R-:W-:Y:S02]  /*7330*/  HADD2.F32 R144, -RZ, R144.H1_H1 ;  /* 0x30000090ff907230 */ /* 0x000fe40000004100 */
[----:B------:R-:W-:Y:S01]  /*7340*/  FFMA R78, R105, UR38, R78 ;  /* 0x00000026694e7c23 */ /* 0x000fe2000800004e */
[C---:B------:R-:W-:Y:S01]  /*7350*/  FMUL R79, R96.reuse, R79 ;  /* 0x0000004f604f7220 */ /* 0x040fe20000400000 */
[--C-:B------:R-:W-:Y:S02]  /*7360*/  HADD2.F32 R109, -RZ, R110.reuse.H0_H0 ;  /* 0x2000006eff6d7230 */ /* 0x100fe40000004100 */
[----:B------:R-:W-:Y:S01]  /*7370*/  FMUL R82, R96, R82 ;  /* 0x0000005260527220 */ /* 0x000fe20000400000 */
[----:B------:R-:W-:Y:S02]  /*7380*/  HADD2.F32 R110, -RZ, R110.H1_H1 ;  /* 0x3000006eff6e7230 */ /* 0x000fe40000004100 */
[----:B------:R-:W-:Y:S01]  /*7390*/  FFMA R79, R106, UR38, R79 ;  /* 0x000000266a4f7c23 */ /* 0x000fe2000800004f */
[-C--:B------:R-:W-:Y:S01]  /*73a0*/  F2FP.F16.E4M3.UNPACK_B R148, R156.reuse ;  /* 0x0000009cff94723e */ /* 0x080fe200020006ff */
[----:B------:R-:W-:Y:S01]  /*73b0*/  FFMA R80, R107, UR38, R80 ;  /* 0x000000266b507c23 */ /* 0x000fe20008000050 */
[----:B------:R-:W-:Y:S01]  /*73c0*/  FFMA R81, R108, UR38, R81 ;  /* 0x000000266c517c23 */ /* 0x000fe20008000051 */
[----:B------:R-:W-:Y:S01]  /*73d0*/  F2FP.F16.E4M3.UNPACK_B R150, R156.H1 ;  /* 0x0000009cff96723e */ /* 0x000fe200030006ff */
[----:B------:R-:W-:Y:S01]  /*73e0*/  FFMA R82, R109, UR38, R82 ;  /* 0x000000266d527c23 */ /* 0x000fe20008000052 */
[----:B------:R-:W-:Y:S01]  /*73f0*/  F2FP.SATFINITE.E4M3.F32.PACK_AB_MERGE_C R185, R79, R78, RZ ;  /* 0x0000004e4fb9723e */ /* 0x000fe200048070ff */
[----:B------:R-:W-:Y:S02]  /*7400*/  HADD2.F32 R147, -RZ, R148.H0_H0 ;  /* 0x20000094ff937230 */ /* 0x000fe40000004100 */
[----:B------:R-:W-:Y:S01]  /*7410*/  FMUL R83, R96, R83 ;  /* 0x0000005360537220 */ /* 0x000fe20000400000 */
[----:B------:R-:W-:Y:S01]  /*7420*/  HADD2.F32 R113, -RZ, R114.H0_H0 ;  /* 0x20000072ff717230 */ /* 0x000fe20000004100 */
[----:B------:R-:W-:Y:S01]  /*7430*/  F2FP.SATFINITE.E4M3.F32.PACK_AB_MERGE_C R185, R77, R76, R185 ;  /* 0x0000004c4db9723e */ /* 0x000fe200048070b9 */
[----:B------:R-:W-:Y:S02]  /*7440*/  HADD2.F32 R148, -RZ, R148.H1_H1 ;  /* 0x30000094ff947230 */ /* 0x000fe40000004100 */
[----:B------:R-:W-:Y:S01]  /*7450*/  FFMA R83, R110, UR38, R83 ;  /* 0x000000266e537c23 */ /* 0x000fe20008000053 */
[----:B------:R-:W-:Y:S01]  /*7460*/  FFMA R0, R111, UR38, R0 ;  /* 0x000000266f007c23 */ /* 0x000fe20008000000 */
[----:B------:R-:W-:Y:S01]  /*7470*/  FFMA R3, R112, UR38, R3 ;  /* 0x0000002670037c23 */ /* 0x000fe20008000003 */
[C---:B------:R-:W-:Y:S01]  /*7480*/  FMUL R20, R96.reuse, R86 ;  /* 0x0000005660147220 */ /* 0x040fe20000400000 */
[----:B------:R-:W-:Y:S01]  /*7490*/  F2FP.F16.E4M3.UNPACK_B R152, R157 ;  /* 0x0000009dff98723e */ /* 0x000fe200020006ff */
[----:B------:R-:W-:Y:S01]  /*74a0*/  HADD2.F32 R114, -RZ, R114.H1_H1 ;  /* 0x30000072ff727230 */ /* 0x000fe20000004100 */
[----:B------:R-:W-:Y:S01]  /*74b0*/  F2FP.SATFINITE.E4M3.F32.PACK_AB_MERGE_C R186, R83, R82, RZ ;  /* 0x0000005253ba723e */ /* 0x000fe200048070ff */
[----:B------:R-:W-:Y:S01]  /*74c0*/  FFMA R20, R113, UR38, R20 ;  /* 0x0000002671147c23 */ /* 0x000fe20008000014 */
[----:B------:R-:W-:Y:S01]  /*74d0*/  FMUL R21, R96, R87 ;  /* 0x0000005760157220 */ /* 0x000fe20000400000 */
[----:B------:R-:W-:Y:S01]  /*74e0*/  HADD2.F32 R117, -RZ, R118.H0_H0 ;  /* 0x20000076ff757230 */ /* 0x000fe20000004100 */
[----:B------:R-:W-:Y:S01]  /*74f0*/  F2FP.SATFINITE.E4M3.F32.PACK_AB_MERGE_C R186, R81, R80, R186 ;  /* 0x0000005051ba723e */ /* 0x000fe200048070ba */
[--C-:B------:R-:W-:Y:S02]  /*7500*/  HADD2.F32 R151, -RZ, R152.reuse.H0_H0 ;  /* 0x20000098ff977230 */ /* 0x100fe40000004100 */
[----:B------:R-:W-:Y:S01]  /*7510*/  FFMA R21, R114, UR38, R21 ;  /* 0x0000002672157c23 */ /* 0x000fe20008000015 */
[----:B------:R-:W-:Y:S01]  /*7520*/  FFMA R22, R115, UR38, R22 ;  /* 0x0000002673167c23 */ /* 0x000fe20008000016 */
[----:B------:R-:W-:Y:S01]  /*7530*/  FFMA R23, R116, UR38, R23 ;  /* 0x0000002674177c23 */ /* 0x000fe20008000017 */
[----:B------:R-:W-:Y:S02]  /*7540*/  HADD2.F32 R152, -RZ, R152.H1_H1 ;  /* 0x30000098ff987230 */ /* 0x000fe40000004100 */
[C---:B------:R-:W-:Y:S01]  /*7550*/  FMUL R58, R96.reuse, R58 ;  /* 0x0000003a603a7220 */ /* 0x040fe20000400000 */
[----:B------:R-:W-:Y:S01]  /*7560*/  F2FP.F16.E4M3.UNPACK_B R154, R157.H1 ;  /* 0x0000009dff9a723e */ /* 0x000fe200030006ff */
[----:B------:R-:W-:Y:S01]  /*7570*/  HADD2.F32 R118, -RZ, R118.H1_H1 ;  /* 0x30000076ff767230 */ /* 0x000fe20000004100 */
[----:B------:R-:W-:Y:S01]  /*7580*/  F2FP.SATFINITE.E4M3.F32.PACK_AB_MERGE_C R187, R21, R20, RZ ;  /* 0x0000001415bb723e */ /* 0x000fe200048070ff */
[----:B------:R-:W-:Y:S01]  /*7590*/  FFMA R58, R117, UR38, R58 ;  /* 0x00000026753a7c23 */ /* 0x000fe2000800003a */
[C---:B------:R-:W-:Y:S01]  /*75a0*/  FMUL R59, R96.reuse, R59 ;  /* 0x0000003b603b7220 */ /* 0x040fe20000400000 */
[--C-:B------:R-:W-:Y:S01]  /*75b0*/  HADD2.F32 R121, -RZ, R122.reuse.H0_H0 ;  /* 0x2000007aff797230 */ /* 0x100fe20000004100 */
[----:B------:R-:W-:Y:S01]  /*75c0*/  F2FP.SATFINITE.E4M3.F32.PACK_AB_MERGE_C R187, R3, R0, R187 ;  /* 0x0000000003bb723e */ /* 0x000fe200048070bb */
[----:B------:R-:W-:Y:S01]  /*75d0*/  FMUL R62, R96, R62 ;  /* 0x0000003e603e7220 */ /* 0x000fe20000400000 */
[----:B------:R-:W-:Y:S02]  /*75e0*/  HADD2.F32 R122, -RZ, R122.H1_H1 ;  /* 0x3000007aff7a7230 */ /* 0x000fe40000004100 */
[----:B------:R-:W-:Y:S01]  /*75f0*/  FFMA R59, R118, UR38, R59 ;  /* 0x00000026763b7c23 */ /* 0x000fe2000800003b */
[----:B------:R-:W-:Y:S01]  /*7600*/  FFMA R56, R119, UR38, R56 ;  /* 0x0000002677387c23 */ /* 0x000fe20008000038 */
[----:B------:R1:W-:Y:S01]  /*7610*/  STS.128 [R204+0x2b00], R184 ;  /* 0x002b00b8cc007388 */ /* 0x0003e20000000c00 */
[----:B------:R-:W-:Y:S01]  /*7620*/  FFMA R57, R120, UR38, R57 ;  /* 0x0000002678397c23 */ /* 0x000fe20008000039 */
[----:B------:R-:W-:Y:S01]  /*7630*/  F2FP.F16.E4M3.UNPACK_B R156, R158 ;  /* 0x0000009eff9c723e */ /* 0x000fe200020006ff */
[----:B------:R-:W-:Y:S01]  /*7640*/  FFMA R62, R121, UR38, R62 ;  /* 0x00000026793e7c23 */ /* 0x000fe2000800003e */
[----:B------:R-:W-:Y:S01]  /*7650*/  F2FP.SATFINITE.E4M3.F32.PACK_AB_MERGE_C R188, R59, R58, RZ ;  /* 0x0000003a3bbc723e */ /* 0x000fe200048070ff */
[C---:B------:R-:W-:Y:S01]  /*7660*/  FMUL R63, R96.reuse, R63 ;  /* 0x0000003f603f7220 */ /* 0x040fe20000400000 */
[--C-:B------:R-:W-:Y:S02]  /*7670*/  HADD2.F32 R125, -RZ, R126.reuse.H0_H0 ;  /* 0x2000007eff7d7230 */ /* 0x100fe40000004100 */
[----:B------:R-:W-:Y:S01]  /*7680*/  FMUL R66, R96, R66 ;  /* 0x0000004260427220 */ /* 0x000fe20000400000 */
[----:B------:R-:W-:Y:S01]  /*7690*/  HADD2.F32 R126, -RZ, R126.H1_H1 ;  /* 0x3000007eff7e7230 */ /* 0x000fe20000004100 */
[----:B------:R-:W-:Y:S01]  /*76a0*/  F2FP.SATFINITE.E4M3.F32.PACK_AB_MERGE_C R188, R23, R22, R188 ;  /* 0x0000001617bc723e */ /* 0x000fe200048070bc */
[----:B------:R-:W-:Y:S01]  /*76b0*/  FFMA R63, R122, UR38, R63 ;  /* 0x000000267a3f7c23 */ /* 0x000fe2000800003f */
        /* <DEDUP_REMOVED lines=37> */
[----:B------:R1:W-:Y:S01]  /*7910*/  STS.128 [R204+0x3300], R188 ;  /* 0x003300bccc007388 */ /* 0x0003e20000000c00 */
        /* <DEDUP_REMOVED lines=75> */
[C---:B------:R-:W-:Y:S01]  /*7dd0*/  FMUL R39, R96.reuse, R39 ;  /* 0x0000002760277220 */ /* 0x040fe20000400000 */
[--C-:B------:R-:W-:Y:S02]  /*7de0*/  HADD2.F32 R165, -RZ, R166.reuse.H0_H0 ;  /* 0x200000a6ffa57230 */ /* 0x100fe40000004100 */
[----:B------:R-:W-:Y:S01]  /*7df0*/  FFMA R38, R161, UR38, R38 ;  /* 0x00000026a1267c23 */ /* 0x000fe20008000026 */
[----:B------:R-:W-:Y:S02]  /*7e00*/  HADD2.F32 R166, -RZ, R166.H1_H1 ;  /* 0x300000a6ffa67230 */ /* 0x000fe40000004100 */
[----:B------:R-:W-:Y:S01]  /*7e10*/  FMUL R6, R96, R6 ;  /* 0x0000000660067220 */ /* 0x000fe20000400000 */
[----:B------:R-:W-:Y:S01]  /*7e20*/  FFMA R39, R162, UR38, R39 ;  /* 0x00000026a2277c23 */ /* 0x000fe20008000027 */
[----:B------:R-:W-:Y:S01]  /*7e30*/  FMUL R7, R96, R7 ;  /* 0x0000000760077220 */ /* 0x000fe20000400000 */
[----:B------:R-:W-:Y:S01]  /*7e40*/  FFMA R4, R163, UR38, R4 ;  /* 0x00000026a3047c23 */ /* 0x000fe20008000004 */
[----:B------:R-:W-:Y:S01]  /*7e50*/  FFMA R5, R164, UR38, R5 ;  /* 0x00000026a4057c23 */ /* 0x000fe20008000005 */
[--C-:B------:R-:W-:Y:S02]  /*7e60*/  HADD2.F32 R169, -RZ, R170.reuse.H0_H0 ;  /* 0x200000aaffa97230 */ /* 0x100fe40000004100 */
[----:B------:R-:W-:Y:S01]  /*7e70*/  FFMA R6, R165, UR38, R6 ;  /* 0x00000026a5067c23 */ /* 0x000fe20008000006 */
[----:B------:R-:W-:Y:S01]  /*7e80*/  F2FP.F16.E4M3.UNPACK_B R176, R175 ;  /* 0x000000afffb0723e */ /* 0x000fe200020006ff */
[----:B------:R-:W-:Y:S02]  /*7e90*/  HADD2.F32 R170, -RZ, R170.H1_H1 ;  /* 0x300000aaffaa7230 */ /* 0x000fe40000004100 */
[----:B------:R-:W-:Y:S01]  /*7ea0*/  FMUL R10, R96, R10 ;  /* 0x0000000a600a7220 */ /* 0x000fe20000400000 */
[----:B------:R-:W-:Y:S01]  /*7eb0*/  FFMA R7, R166, UR38, R7 ;  /* 0x00000026a6077c23 */ /* 0x000fe20008000007 */
[----:B------:R-:W-:Y:S01]  /*7ec0*/  FMUL R11, R96, R11 ;  /* 0x0000000b600b7220 */ /* 0x000fe20000400000 */
[----:B------:R-:W-:Y:S01]  /*7ed0*/  FFMA R8, R167, UR38, R8 ;  /* 0x00000026a7087c23 */ /* 0x000fe20008000008 */
[----:B------:R-:W-:Y:S01]  /*7ee0*/  F2FP.F16.E4M3.UNPACK_B R175, R175.H1 ;  /* 0x000000afffaf723e */ /* 0x000fe200030006ff */
[----:B------:R-:W-:Y:S01]  /*7ef0*/  FFMA R9, R168, UR38, R9 ;  /* 0x00000026a8097c23 */ /* 0x000fe20008000009 */
[--C-:B------:R-:W-:Y:S02]  /*7f00*/  HADD2.F32 R173, -RZ, R174.reuse.H0_H0 ;  /* 0x200000aeffad7230 */ /* 0x100fe40000004100 */
[----:B------:R-:W-:Y:S01]  /*7f10*/  FFMA R10, R169, UR38, R10 ;  /* 0x00000026a90a7c23 */ /* 0x000fe2000800000a */
[----:B------:R-:W-:Y:S02]  /*7f20*/  HADD2.F32 R174, -RZ, R174.H1_H1 ;  /* 0x300000aeffae7230 */ /* 0x000fe40000004100 */
[----:B------:R-:W-:Y:S01]  /*7f30*/  FMUL R14, R96, R14 ;  /* 0x0000000e600e7220 */ /* 0x000fe20000400000 */
[--C-:B------:R-:W-:Y:S02]  /*7f40*/  HADD2.F32 R99, -RZ, R176.reuse.H0_H0 ;  /* 0x200000b0ff637230 */ /* 0x100fe40000004100 */
[----:B------:R-:W-:Y:S01]  /*7f50*/  FFMA R11, R170, UR38, R11 ;  /* 0x00000026aa0b7c23 */ /* 0x000fe2000800000b */
[----:B------:R-:W-:Y:S01]  /*7f60*/  FMUL R15, R96, R15 ;  /* 0x0000000f600f7220 */ /* 0x000fe20000400000 */
[----:B------:R-:W-:Y:S01]  /*7f70*/  FFMA R12, R171, UR38, R12 ;  /* 0x00000026ab0c7c23 */ /* 0x000fe2000800000c */
[----:B------:R-:W-:Y:S02]  /*7f80*/  HADD2.F32 R100, -RZ, R176.H1_H1 ;  /* 0x300000b0ff647230 */ /* 0x000fe40000004100 */
[----:B------:R-:W-:Y:S01]  /*7f90*/  FFMA R13, R172, UR38, R13 ;  /* 0x00000026ac0d7c23 */ /* 0x000fe2000800000d */
        /* <DEDUP_REMOVED lines=8> */
[----:B------:R-:W-:Y:S01]  /*8020*/  FFMA R18, R101, UR38, R18 ;  /* 0x0000002665127c23 */ /* 0x000fe20008000012 */
[----:B------:R-:W-:Y:S01]  /*8030*/  FFMA R19, R102, UR38, R19 ;  /* 0x0000002666137c23 */ /* 0x000fe20008000013 */
[----:B------:R-:W-:Y:S01]  /*8040*/  F2FP.SATFINITE.E4M3.F32.PACK_AB_MERGE_C R6, R7, R6, RZ ;  /* 0x000000060706723e */ /* 0x000fe200048070ff */
[----:B------:R-:W-:Y:S01]  /*8050*/  UIADD3 UR24, UPT, UPT, UR39, 0x1, URZ ;  /* 0x0000000127187890 */ /* 0x000fe2000fffe0ff */
[----:B------:R-:W-:Y:S01]  /*8060*/  F2FP.SATFINITE.E4M3.F32.PACK_AB_MERGE_C R34, R35, R34, RZ ;  /* 0x000000222322723e */ /* 0x000fe200048070ff */
[----:B------:R-:W-:Y:S01]  /*8070*/  BSSY.RECONVERGENT B0, `(.L_x_119) ;  /* 0x0000034000007945 */ /* 0x000fe20003800200 */
[----:B------:R-:W-:Y:S02]  /*8080*/  F2FP.SATFINITE.E4M3.F32.PACK_AB_MERGE_C R27, R39, R38, RZ ;  /* 0x00000026271b723e */ /* 0x000fe400048070ff */
[----:B------:R-:W-:Y:S02]  /*8090*/  F2FP.SATFINITE.E4M3.F32.PACK_AB_MERGE_C R10, R11, R10, RZ ;  /* 0x0000000a0b0a723e */ /* 0x000fe400048070ff */
[----:B------:R-:W-:Y:S02]  /*80a0*/  F2FP.SATFINITE.E4M3.F32.PACK_AB_MERGE_C R14, R15, R14, RZ ;  /* 0x0000000e0f0e723e */ /* 0x000fe400048070ff */
[----:B------:R-:W-:Y:S02]  /*80b0*/  F2FP.SATFINITE.E4M3.F32.PACK_AB_MERGE_C R7, R19, R18, RZ ;  /* 0x000000121307723e */ /* 0x000fe400048070ff */
[----:B------:R-:W-:Y:S02]  /*80c0*/  F2FP.SATFINITE.E4M3.F32.PACK_AB_MERGE_C R4, R5, R4, R6 ;  /* 0x000000040504723e */ /* 0x000fe40004807006 */
[----:B------:R-:W-:Y:S02]  /*80d0*/  F2FP.SATFINITE.E4M3.F32.PACK_AB_MERGE_C R26, R33, R32, R34 ;  /* 0x00000020211a723e */ /* 0x000fe40004807022 */
[----:B------:R-:W-:Y:S02]  /*80e0*/  F2FP.SATFINITE.E4M3.F32.PACK_AB_MERGE_C R27, R37, R36, R27 ;  /* 0x00000024251b723e */ /* 0x000fe4000480701b */
[----:B------:R-:W-:Y:S02]  /*80f0*/  F2FP.SATFINITE.E4M3.F32.PACK_AB_MERGE_C R5, R9, R8, R10 ;  /* 0x000000080905723e */ /* 0x000fe4000480700a */
[----:B------:R-:W-:Y:S01]  /*8100*/  F2FP.SATFINITE.E4M3.F32.PACK_AB_MERGE_C R6, R13, R12, R14 ;  /* 0x0000000c0d06723e */ /* 0x000fe2000480700e */
[----:B------:R1:W-:Y:S01]  /*8110*/  STS.128 [R204+0x4300], R24 ;  /* 0x00430018cc007388 */ /* 0x0003e20000000c00 */
[----:B------:R-:W-:Y:S07]  /*8120*/  F2FP.SATFINITE.E4M3.F32.PACK_AB_MERGE_C R7, R17, R16, R7 ;  /* 0x000000101107723e */ /* 0x000fee0004807007 */
[----:B------:R1:W-:Y:S01]  /*8130*/  STS.128 [R204+0x4b00], R4 ;  /* 0x004b0004cc007388 */ /* 0x0003e20000000c00 */
[----:B------:R-:W-:Y:S01]  /*8140*/  @!PT LDS RZ, [RZ] ;  /* 0x00000000fffff984 */ /* 0x000fe20000000800 */
[----:B------:R-:W-:Y:S01]  /*8150*/  @!PT LDS RZ, [RZ] ;  /* 0x00000000fffff984 */ /* 0x000fe20000000800 */
[----:B------:R-:W-:Y:S01]  /*8160*/  @!PT LDS RZ, [RZ] ;  /* 0x00000000fffff984 */ /* 0x000fe20000000800 */
[----:B------:R-:W-:Y:S01]  /*8170*/  @!PT LDS RZ, [RZ] ;  /* 0x00000000fffff984 */ /* 0x000fe20000000800 */
[----:B------:R3:W-:Y:S07]  /*8180*/  MEMBAR.ALL.CTA ;  /* 0x0000000000007992 */ /* 0x0007ee0000008000 */
[----:B---3--:R-:W3:Y:S02]  /*8190*/  FENCE.VIEW.ASYNC.S ;  /* 0x00000000000073c6 */ /* 0x008ee40000000000 */
[----:B---3--:R-:W-:Y:S06]  /*81a0*/  BAR.SYNC.DEFER_BLOCKING 0x1, 0x80 ;  /* 0x0042000000007b1d */ /* 0x008fec0000010000 */
[----:B------:R-:W-:Y:S05]  /*81b0*/  @P0 BRA `(.L_x_120) ;  /* 0x00000000007c0947 */ /* 0x000fea0003800000 */
[----:B------:R-:W-:Y:S01]  /*81c0*/  R2UR UR13, R193 ;  /* 0x00000000c10d72ca */ /* 0x000fe200000e0000 */
[----:B------:R-:W-:Y:S01]  /*81d0*/  UIADD3 UR26, UP0, UPT, UR48, 0x680, URZ ;  /* 0x00000680301a7890 */ /* 0x000fe2000ff1e0ff */
[----:B------:R-:W-:Y:S01]  /*81e0*/  R2UR UR14, R195 ;  /* 0x00000000c30e72ca */ /* 0x000fe200000e0000 */
[----:B------:R-:W-:Y:S02]  /*81f0*/  UIADD3 UR12, UPT, UPT, UR44, 0x2b00, URZ ;  /* 0x00002b002c0c7890 */ /* 0x000fe4000fffe0ff */
[----:B------:R-:W-:Y:S01]  /*8200*/  UIADD3.X UR27, UPT, UPT, URZ, UR49, URZ, UP0, !UPT ;  /* 0x00000031ff1b7290 */ /* 0x000fe200087fe4ff */
[----:B------:R-:W-:Y:S01]  /*8210*/  UMOV UR15, UR36 ;  /* 0x00000024000f7c82 */ /* 0x000fe20008000000 */
[----:B------:R-:W-:Y:S01]  /*8220*/  UIADD3 UR8, UPT, UPT, UR44, 0x3300, URZ ;  /* 0x000033002c087890 */ /* 0x000fe2000fffe0ff */
[----:B------:R-:W-:Y:S01]  /*8230*/  UMOV UR11, UR36 ;  /* 0x00000024000b7c82 */ /* 0x000fe20008000000 */
[----:B------:R-:W-:Y:S04]  /*8240*/  UIADD3 UR4, UPT, UPT, UR44, 0x3b00, URZ ;  /* 0x00003b002c047890 */ /* 0x000fe8000fffe0ff */
[----:B------:R-:W-:Y:S02]  /*8250*/  UIMAD UR13, UR13, 0x50, URZ ;  /* 0x000000500d0d78a4 */ /* 0x000fe4000f8e02ff */
[----:B------:R-:W-:Y:S02]  /*8260*/  USHF.L.U32 UR14, UR14, 0x7, URZ ;  /* 0x000000070e0e7899 */ /* 0x000fe400080006ff */
[----:B------:R-:W-:Y:S02]  /*8270*/  UIADD3 UR9, UPT, UPT, UR13, 0x10, URZ ;  /* 0x000000100d097890 */ /* 0x000fe4000fffe0ff */
[----:B------:R-:W-:Y:S01]  /*8280*/  UIADD3 UR5, UPT, UPT, UR13, 0x20, URZ ;  /* 0x000000200d057890 */ /* 0x000fe2000fffe0ff */
[----:B------:R-:W-:Y:S02]  /*8290*/  UMOV UR7, UR36 ;  /* 0x0000002400077c82 */ /* 0x000fe40008000000 */
[----:B------:R-:W-:Y:S01]  /*82a0*/  UMOV UR10, UR14 ;  /* 0x0000000e000a7c82 */ /* 0x000fe20008000000 */
[----:B------:R-:W-:Y:S01]  /*82b0*/  UMOV UR6, UR14 ;  /* 0x0000000e00067c82 */ /* 0x000fe20008000000 */
[----:B------:R3:W-:Y:S01]  /*82c0*/  UTMASTG.3D [UR12], [UR26] ;  /* 0x0000000c1a0073b5 */ /* 0x0007e20008010000 */
[----:B------:R-:W-:Y:S02]  /*82d0*/  UIADD3 UR20, UPT, UPT, UR44, 0x4300, URZ ;  /* 0x000043002c147890 */ /* 0x000fe4000fffe0ff */
[----:B------:R-:W-:Y:S01]  /*82e0*/  UIADD3 UR21, UPT, UPT, UR13, 0x30, URZ ;  /* 0x000000300d157890 */ /* 0x000fe2000fffe0ff */
[----:B------:R-:W-:Y:S01]  /*82f0*/  UMOV UR23, UR36 ;  /* 0x0000002400177c82 */ /* 0x000fe20008000000 */
[----:B------:R-:W-:Y:S01]  /*8300*/  UMOV UR22, UR14 ;  /* 0x0000000e00167c82 */ /* 0x000fe20008000000 */
[----:B------:R-:W-:Y:S01]  /*8310*/  UIADD3 UR16, UPT, UPT, UR44, 0x4b00, URZ ;  /* 0x00004b002c107890 */ /* 0x000fe2000fffe0ff */
[----:B------:R3:W-:Y:S01]  /*8320*/  UTMASTG.3D [UR8], [UR26] ;  /* 0x000000081a0073b5 */ /* 0x0007e20008010000 */
[----:B------:R-:W-:Y:S01]  /*8330*/  UIADD3 UR17, UPT, UPT, UR13, 0x40, URZ ;  /* 0x000000400d117890 */ /* 0x000fe2000fffe0ff */
[----:B------:R-:W-:Y:S01]  /*8340*/  UMOV UR19, UR36 ;  /* 0x0000002400137c82 */ /* 0x000fe20008000000 */
[----:B------:R-:W-:Y:S01]  /*8350*/  UMOV UR18, UR14 ;  /* 0x0000000e00127c82 */ /* 0x000fe20008000000 */
[----:B------:R3:W-:Y:S01]  /*8360*/  UTMASTG.3D [UR4], [UR26] ;  /* 0x000000041a0073b5 */ /* 0x0007e20008010000 */
[----:B------:R3:W-:Y:S05]  /*8370*/  UTMASTG.3D [UR20], [UR26] ;  /* 0x000000141a0073b5 */ /* 0x0007ea0008010000 */
[----:B------:R3:W-:Y:S01]  /*8380*/  UTMASTG.3D [UR16], [UR26] ;  /* 0x000000101a0073b5 */ /* 0x0007e20008010000 */
[----:B------:R0:W-:Y:S01]  /*8390*/  UTMACMDFLUSH ;  /* 0x00000000000079b7 */ /* 0x0001e20000000000 */
[----:B---3--:R-:W-:Y:S04]  /*83a0*/  DEPBAR.LE SB0, 0x0 ;  /* 0x000080000000791a */ /* 0x008fe80000000000 */
.L_x_120:
[----:B------:R-:W-:Y:S05]  /*83b0*/  BSYNC.RECONVERGENT B0 ;  /* 0x0000000000007941 */ /* 0x000fea0003800200 */
.L_x_119:
[----:B------:R-:W-:Y:S01]  /*83c0*/  BAR.SYNC.DEFER_BLOCKING 0x1, 0x80 ;  /* 0x0042000000007b1d */ /* 0x000fe20000010000 */
[----:B------:R-:W-:Y:S01]  /*83d0*/  ISETP.NE.AND P1, PT, R206, RZ, PT ;  /* 0x000000ffce00720c */ /* 0x000fe20003f25270 */
[----:B------:R-:W-:Y:S01]  /*83e0*/  UISETP.NE.AND UP0, UPT, UR24, 0x4, UPT ;  /* 0x000000041800788c */ /* 0x000fe2000bf05270 */
[----:B------:R-:W-:Y:S01]  /*83f0*/  ISETP.NE.AND P0, PT, R207, 0x2, PT ;  /* 0x00000002cf00780c */ /* 0x000fe20003f05270 */
[----:B------:R-:W-:Y:S02]  /*8400*/  IMAD.IADD R193, R95, 0x1, R177 ;  /* 0x000000015fc17824 */ /* 0x000fe400078e02b1 */
[----:B------:R-:W-:Y:S01]  /*8410*/  USEL UR4, URZ, 0x1, UP0 ;  /* 0x00000001ff047887 */ /* 0x000fe20008000000 */
[----:B------:R-:W-:Y:S01]  /*8420*/  SEL R3, RZ, 0x1, P0 ;  /* 0x00000001ff037807 */ /* 0x000fe20000000000 */
[----:B------:R-:W-:Y:S01]  /*8430*/  USEL UR39, UR24, URZ, UP0 ;  /* 0x000000ff18277287 */ /* 0x000fe20008000000 */
[----:B------:R-:W-:Y:S01]  /*8440*/  SEL R207, R207, RZ, P0 ;  /* 0x000000ffcfcf7207 */ /* 0x000fe20000000000 */
[----:B------:R-:W-:Y:S01]  /*8450*/  IMAD.IADD R195, R97, 0x1, R192 ;  /* 0x0000000161c37824 */ /* 0x000fe200078e02c0 */
[----:B------:R-:W-:Y:S02]  /*8460*/  LOP3.LUT R202, R202, R3, RZ, 0x3c, !PT ;  /* 0x00000003caca7212 */ /* 0x000fe400078e3cff */
[----:B------:R-:W-:Y:S02]  /*8470*/  LOP3.LUT R203, R203, UR4, RZ, 0x3c, !PT ;  /* 0x00000004cbcb7c12 */ /* 0x000fe4000f8e3cff */
[----:B------:R-:W-:Y:S01]  /*8480*/  @P1 R2UR UR36, R200 ;  /* 0x00000000c82412ca */ /* 0x000fe200000e0000 */
[----:B------:R-:W-:Y:S03]  /*8490*/  @!UPT UIADD3 URZ, UPT, UPT, URZ, URZ, URZ ;  /* 0x000000fffffff290 */ /* 0x000fe6000fffe0ff */
[----:B------:R-:W-:Y:S11]  /*84a0*/  @P1 BRA `(.L_x_121) ;  /* 0xffffffd400201947 */ /* 0x000ff6000383ffff */
[----:B------:R-:W-:Y:S05]  /*84b0*/  EXIT ;  /* 0x000000000000794d */ /* 0x000fea0003800000 */
.L_x_20:
[----:B--2---:R2:W1:Y:S02]  /*84c0*/  SYNCS.PHASECHK.TRANS64.TRYWAIT P0, [R3+URZ+0x280], R2 ;  /* 0x00028002030075a7 */ /* 0x00446400080011ff */
[----:B-1----:R-:W-:Y:S05]  /*84d0*/  @!P0 NANOSLEEP.SYNCS 0x989680 ;  /* 0x009896800000895d */ /* 0x002fea0003900000 */
[----:B------:R-:W1:Y:S02]  /*84e0*/  @!P0 SYNCS.PHASECHK.TRANS64 P0, [R3+URZ+0x280], R2 ;  /* 0x00028002030085a7 */ /* 0x000e6400080010ff */
[----:B-1----:R-:W-:Y:S05]  /*84f0*/  @!P0 BRA `(.L_x_20) ;  /* 0xfffffffc00f08947 */ /* 0x002fea000383ffff */
[----:B------:R-:W-:Y:S05]  /*8500*/  BRA `(.L_x_122) ;  /* 0xffffff9000fc7947 */ /* 0x000fea000383ffff */
.L_x_23:
[----:B-1----:R-:W-:Y:S07]  /*8510*/  MOV R2, UR33 ;  /* 0x0000002100027c02 */ /* 0x002fee0008000f00 */
.L_x_123:
[----:B-1----:R1:W2:Y:S02]  /*8520*/  SYNCS.PHASECHK.TRANS64.TRYWAIT P0, [R2+URZ+0xf8], R5 ;  /* 0x0000f805020075a7 */ /* 0x0022a400080011ff */
[----:B--2---:R-:W-:Y:S05]  /*8530*/  @!P0 NANOSLEEP.SYNCS 0x989680 ;  /* 0x009896800000895d */ /* 0x004fea0003900000 */
[----:B------:R-:W2:Y:S02]  /*8540*/  @!P0 SYNCS.PHASECHK.TRANS64 P0, [R2+URZ+0xf8], R5 ;  /* 0x0000f805020085a7 */ /* 0x000ea400080010ff */
[----:B--2---:R-:W-:Y:S05]  /*8550*/  @!P0 BRA `(.L_x_123) ;  /* 0xfffffffc00f08947 */ /* 0x004fea000383ffff */
[----:B------:R-:W-:Y:S05]  /*8560*/  BRA `(.L_x_22) ;  /* 0xffffff94004c7947 */ /* 0x000fea000383ffff */
.L_x_29:
[----:B-1----:R-:W-:Y:S07]  /*8570*/  MOV R2, UR17 ;  /* 0x0000001100027c02 */ /* 0x002fee0008000f00 */
.L_x_124:
[----:B-1----:R1:W2:Y:S02]  /*8580*/  SYNCS.PHASECHK.TRANS64.TRYWAIT P0, [R2+URZ+0xf8], R5 ;  /* 0x0000f805020075a7 */ /* 0x0022a400080011ff */
[----:B--2---:R-:W-:Y:S05]  /*8590*/  @!P0 NANOSLEEP.SYNCS 0x989680 ;  /* 0x009896800000895d */ /* 0x004fea0003900000 */
[----:B------:R-:W2:Y:S02]  /*85a0*/  @!P0 SYNCS.PHASECHK.TRANS64 P0, [R2+URZ+0xf8], R5 ;  /* 0x0000f805020085a7 */ /* 0x000ea400080010ff */
[----:B--2---:R-:W-:Y:S05]  /*85b0*/  @!P0 BRA `(.L_x_124) ;  /* 0xfffffffc00f08947 */ /* 0x004fea000383ffff */
[----:B------:R-:W-:Y:S05]  /*85c0*/  BRA `(.L_x_28) ;  /* 0xffffff9400f47947 */ /* 0x000fea000383ffff */
.L_x_33:
[----:B-1----:R1:W2:Y:S02]  /*85d0*/  SYNCS.PHASECHK.TRANS64.TRYWAIT P0, [R2+URZ+0x210], R3 ;  /* 0x00021003020075a7 */ /* 0x0022a400080011ff */
[----:B--2---:R-:W-:Y:S05]  /*85e0*/  @!P0 NANOSLEEP.SYNCS 0x989680 ;  /* 0x009896800000895d */ /* 0x004fea0003900000 */
[----:B------:R-:W2:Y:S02]  /*85f0*/  @!P0 SYNCS.PHASECHK.TRANS64 P0, [R2+URZ+0x210], R3 ;  /* 0x00021003020085a7 */ /* 0x000ea400080010ff */
[----:B--2---:R-:W-:Y:S05]  /*8600*/  @!P0 BRA `(.L_x_33) ;  /* 0xfffffffc00f08947 */ /* 0x004fea000383ffff */
[----:B------:R-:W-:Y:S05]  /*8610*/  BRA `(.L_x_125) ;  /* 0xffffff9800847947 */ /* 0x000fea000383ffff */
.L_x_37:
[----:B------:R-:W-:-:S07]  /*8620*/  MOV R0, UR5 ;  /* 0x0000000500007c02 */ /* 0x000fce0008000f00 */
.L_x_126:
[----:B-1----:R1:W2:Y:S02]  /*8630*/  SYNCS.PHASECHK.TRANS64.TRYWAIT P0, [R0+URZ], R3 ;  /* 0x00000003000075a7 */ /* 0x0022a400080011ff */
[----:B--2---:R-:W-:Y:S05]  /*8640*/  @!P0 NANOSLEEP.SYNCS 0x989680 ;  /* 0x009896800000895d */ /* 0x004fea0003900000 */
[----:B------:R-:W2:Y:S02]  /*8650*/  @!P0 SYNCS.PHASECHK.TRANS64 P0, [R0+URZ], R3 ;  /* 0x00000003000085a7 */ /* 0x000ea400080010ff */
[----:B--2---:R-:W-:Y:S05]  /*8660*/  @!P0 BRA `(.L_x_126) ;  /* 0xfffffffc00f08947 */ /* 0x004fea000383ffff */
[----:B------:R-:W-:Y:S05]  /*8670*/  BRA `(.L_x_127) ;  /* 0xffffff9c00f47947 */ /* 0x000fea000383ffff */
.L_x_38:
[----:B------:R-:W-:-:S07]  /*8680*/  MOV R0, UR5 ;  /* 0x0000000500007c02 */ /* 0x000fce0008000f00 */
.L_x_128:
[----:B-1----:R1:W2:Y:S02]  /*8690*/  SYNCS.PHASECHK.TRANS64.TRYWAIT P0, [R0+URZ], R3 ;  /* 0x00000003000075a7 */ /* 0x0022a400080011ff */
[----:B--2---:R-:W-:Y:S05]  /*86a0*/  @!P0 NANOSLEEP.SYNCS 0x989680 ;  /* 0x009896800000895d */ /* 0x004fea0003900000 */
[----:B------:R-:W2:Y:S02]  /*86b0*/  @!P0 SYNCS.PHASECHK.TRANS64 P0, [R0+URZ], R3 ;  /* 0x00000003000085a7 */ /* 0x000ea400080010ff */
[----:B--2---:R-:W-:Y:S05]  /*86c0*/  @!P0 BRA `(.L_x_128) ;  /* 0xfffffffc00f08947 */ /* 0x004fea000383ffff */
[----:B------:R-:W-:Y:S05]  /*86d0*/  BRA `(.L_x_129) ;  /* 0xffffffa000007947 */ /* 0x000fea000383ffff */
.L_x_39:
[----:B------:R-:W-:-:S07]  /*86e0*/  MOV R0, UR5 ;  /* 0x0000000500007c02 */ /* 0x000fce0008000f00 */
.L_x_130:
[----:B-1----:R1:W2:Y:S02]  /*86f0*/  SYNCS.PHASECHK.TRANS64.TRYWAIT P0, [R0+URZ], R3 ;  /* 0x00000003000075a7 */ /* 0x0022a400080011ff */
[----:B--2---:R-:W-:Y:S05]  /*8700*/  @!P0 NANOSLEEP.SYNCS 0x989680 ;  /* 0x009896800000895d */ /* 0x004fea0003900000 */
[----:B------:R-:W2:Y:S02]  /*8710*/  @!P0 SYNCS.PHASECHK.TRANS64 P0, [R0+URZ], R3 ;  /* 0x00000003000085a7 */ /* 0x000ea400080010ff */
[----:B--2---:R-:W-:Y:S05]  /*8720*/  @!P0 BRA `(.L_x_130) ;  /* 0xfffffffc00f08947 */ /* 0x004fea000383ffff */
[----:B------:R-:W-:Y:S05]  /*8730*/  BRA `(.L_x_131) ;  /* 0xffffffa0000c7947 */ /* 0x000fea000383ffff */
.L_x_40:
[----:B------:R-:W-:-:S07]  /*8740*/  MOV R0, UR5 ;  /* 0x0000000500007c02 */ /* 0x000fce0008000f00 */
.L_x_132:
[----:B-1----:R1:W2:Y:S02]  /*8750*/  SYNCS.PHASECHK.TRANS64.TRYWAIT P0, [R0+URZ], R3 ;  /* 0x00000003000075a7 */ /* 0x0022a400080011ff */
[----:B--2---:R-:W-:Y:S05]  /*8760*/  @!P0 NANOSLEEP.SYNCS 0x989680 ;  /* 0x009896800000895d */ /* 0x004fea0003900000 */
[----:B------:R-:W2:Y:S02]  /*8770*/  @!P0 SYNCS.PHASECHK.TRANS64 P0, [R0+URZ], R3 ;  /* 0x00000003000085a7 */ /* 0x000ea400080010ff */
[----:B--2---:R-:W-:Y:S05]  /*8780*/  @!P0 BRA `(.L_x_132) ;  /* 0xfffffffc00f08947 */ /* 0x004fea000383ffff */
[----:B------:R-:W-:Y:S05]  /*8790*/  BRA `(.L_x_133) ;  /* 0xffffffa000187947 */ /* 0x000fea000383ffff */
.L_x_41:
[----:B------:R-:W-:-:S07]  /*87a0*/  MOV R0, UR5 ;  /* 0x0000000500007c02 */ /* 0x000fce0008000f00 */
.L_x_134:
[----:B-1----:R1:W2:Y:S02]  /*87b0*/  SYNCS.PHASECHK.TRANS64.TRYWAIT P0, [R0+URZ], R3 ;  /* 0x00000003000075a7 */ /* 0x0022a400080011ff */
[----:B--2---:R-:W-:Y:S05]  /*87c0*/  @!P0 NANOSLEEP.SYNCS 0x989680 ;  /* 0x009896800000895d */ /* 0x004fea0003900000 */
[----:B------:R-:W2:Y:S02]  /*87d0*/  @!P0 SYNCS.PHASECHK.TRANS64 P0, [R0+URZ], R3 ;  /* 0x00000003000085a7 */ /* 0x000ea400080010ff */
[----:B--2---:R-:W-:Y:S05]  /*87e0*/  @!P0 BRA `(.L_x_134) ;  /* 0xfffffffc00f08947 */ /* 0x004fea000383ffff */
[----:B------:R-:W-:Y:S05]  /*87f0*/  BRA `(.L_x_135) ;  /* 0xffffffa000247947 */ /* 0x000fea000383ffff */
.L_x_42:
[----:B------:R-:W-:-:S07]  /*8800*/  MOV R0, UR5 ;  /* 0x0000000500007c02 */ /* 0x000fce0008000f00 */
.L_x_136:
[----:B-1----:R1:W2:Y:S02]  /*8810*/  SYNCS.PHASECHK.TRANS64.TRYWAIT P0, [R0+URZ], R3 ;  /* 0x00000003000075a7 */ /* 0x0022a400080011ff */
[----:B--2---:R-:W-:Y:S05]  /*8820*/  @!P0 NANOSLEEP.SYNCS 0x989680 ;  /* 0x009896800000895d */ /* 0x004fea0003900000 */
[----:B------:R-:W2:Y:S02]  /*8830*/  @!P0 SYNCS.PHASECHK.TRANS64 P0, [R0+URZ], R3 ;  /* 0x00000003000085a7 */ /* 0x000ea400080010ff */
[----:B--2---:R-:W-:Y:S05]  /*8840*/  @!P0 BRA `(.L_x_136) ;  /* 0xfffffffc00f08947 */ /* 0x004fea000383ffff */
[----:B------:R-:W-:Y:S05]  /*8850*/  BRA `(.L_x_137) ;  /* 0xffffffa000307947 */ /* 0x000fea000383ffff */
.L_x_43:
[----:B------:R-:W-:-:S07]  /*8860*/  MOV R0, UR5 ;  /* 0x0000000500007c02 */ /* 0x000fce0008000f00 */
.L_x_138:
[----:B-1----:R1:W2:Y:S02]  /*8870*/  SYNCS.PHASECHK.TRANS64.TRYWAIT P0, [R0+URZ], R3 ;  /* 0x00000003000075a7 */ /* 0x0022a400080011ff */
[----:B--2---:R-:W-:Y:S05]  /*8880*/  @!P0 NANOSLEEP.SYNCS 0x989680 ;  /* 0x009896800000895d */ /* 0x004fea0003900000 */
[----:B------:R-:W2:Y:S02]  /*8890*/  @!P0 SYNCS.PHASECHK.TRANS64 P0, [R0+URZ], R3 ;  /* 0x00000003000085a7 */ /* 0x000ea400080010ff */
[----:B--2---:R-:W-:Y:S05]  /*88a0*/  @!P0 BRA `(.L_x_138) ;  /* 0xfffffffc00f08947 */ /* 0x004fea000383ffff */
[----:B------:R-:W-:Y:S05]  /*88b0*/  BRA `(.L_x_139) ;  /* 0xffffffa0003c7947 */ /* 0x000fea000383ffff */
.L_x_44:
[----:B------:R-:W-:-:S07]  /*88c0*/  MOV R0, UR5 ;  /* 0x0000000500007c02 */ /* 0x000fce0008000f00 */
.L_x_140:
[----:B-1----:R1:W2:Y:S02]  /*88d0*/  SYNCS.PHASECHK.TRANS64.TRYWAIT P0, [R0+URZ], R3 ;  /* 0x00000003000075a7 */ /* 0x0022a400080011ff */
[----:B--2---:R-:W-:Y:S05]  /*88e0*/  @!P0 NANOSLEEP.SYNCS 0x989680 ;  /* 0x009896800000895d */ /* 0x004fea0003900000 */
[----:B------:R-:W2:Y:S02]  /*88f0*/  @!P0 SYNCS.PHASECHK.TRANS64 P0, [R0+URZ], R3 ;  /* 0x00000003000085a7 */ /* 0x000ea400080010ff */
[----:B--2---:R-:W-:Y:S05]  /*8900*/  @!P0 BRA `(.L_x_140) ;  /* 0xfffffffc00f08947 */ /* 0x004fea000383ffff */
[----:B------:R-:W-:Y:S05]  /*8910*/  BRA `(.L_x_141) ;  /* 0xffffffa000487947 */ /* 0x000fea000383ffff */
.L_x_45:
[----:B------:R-:W-:-:S07]  /*8920*/  MOV R0, UR5 ;  /* 0x0000000500007c02 */ /* 0x000fce0008000f00 */
.L_x_142:
[----:B-1----:R1:W2:Y:S02]  /*8930*/  SYNCS.PHASECHK.TRANS64.TRYWAIT P0, [R0+URZ], R3 ;  /* 0x00000003000075a7 */ /* 0x0022a400080011ff */
[----:B--2---:R-:W-:Y:S05]  /*8940*/  @!P0 NANOSLEEP.SYNCS 0x989680 ;  /* 0x009896800000895d */ /* 0x004fea0003900000 */
[----:B------:R-:W2:Y:S02]  /*8950*/  @!P0 SYNCS.PHASECHK.TRANS64 P0, [R0+URZ], R3 ;  /* 0x00000003000085a7 */ /* 0x000ea400080010ff */
[----:B--2---:R-:W-:Y:S05]  /*8960*/  @!P0 BRA `(.L_x_142) ;  /* 0xfffffffc00f08947 */ /* 0x004fea000383ffff */
[----:B------:R-:W-:Y:S05]  /*8970*/  BRA `(.L_x_143) ;  /* 0xffffffa000547947 */ /* 0x000fea000383ffff */
.L_x_46:
[----:B------:R-:W-:-:S07]  /*8980*/  MOV R0, UR5 ;  /* 0x0000000500007c02 */ /* 0x000fce0008000f00 */
.L_x_144:
[----:B-1----:R1:W2:Y:S02]  /*8990*/  SYNCS.PHASECHK.TRANS64.TRYWAIT P0, [R0+URZ], R3 ;  /* 0x00000003000075a7 */ /* 0x0022a400080011ff */
[----:B--2---:R-:W-:Y:S05]  /*89a0*/  @!P0 NANOSLEEP.SYNCS 0x989680 ;  /* 0x009896800000895d */ /* 0x004fea0003900000 */
[----:B------:R-:W2:Y:S02]  /*89b0*/  @!P0 SYNCS.PHASECHK.TRANS64 P0, [R0+URZ], R3 ;  /* 0x00000003000085a7 */ /* 0x000ea400080010ff */
[----:B--2---:R-:W-:Y:S05]  /*89c0*/  @!P0 BRA `(.L_x_144) ;  /* 0xfffffffc00f08947 */ /* 0x004fea000383ffff */
[----:B------:R-:W-:Y:S05]  /*89d0*/  BRA `(.L_x_145) ;  /* 0xffffffa000607947 */ /* 0x000fea000383ffff */
.L_x_47:
[----:B------:R-:W-:-:S07]  /*89e0*/  MOV R0, UR5 ;  /* 0x0000000500007c02 */ /* 0x000fce0008000f00 */
.L_x_146:
[----:B-1----:R1:W2:Y:S02]  /*89f0*/  SYNCS.PHASECHK.TRANS64.TRYWAIT P0, [R0+URZ], R3 ;  /* 0x00000003000075a7 */ /* 0x0022a400080011ff */
[----:B--2---:R-:W-:Y:S05]  /*8a00*/  @!P0 NANOSLEEP.SYNCS 0x989680 ;  /* 0x009896800000895d */ /* 0x004fea0003900000 */
[----:B------:R-:W2:Y:S02]  /*8a10*/  @!P0 SYNCS.PHASECHK.TRANS64 P0, [R0+URZ], R3 ;  /* 0x00000003000085a7 */ /* 0x000ea400080010ff */
[----:B--2---:R-:W-:Y:S05]  /*8a20*/  @!P0 BRA `(.L_x_146) ;  /* 0xfffffffc00f08947 */ /* 0x004fea000383ffff */
[----:B------:R-:W-:Y:S05]  /*8a30*/  BRA `(.L_x_147) ;  /* 0xffffffa0006c7947 */ /* 0x000fea000383ffff */
.L_x_48:
[----:B------:R-:W-:-:S07]  /*8a40*/  MOV R0, UR5 ;  /* 0x0000000500007c02 */ /* 0x000fce0008000f00 */
.L_x_148:
[----:B-1----:R1:W2:Y:S02]  /*8a50*/  SYNCS.PHASECHK.TRANS64.TRYWAIT P0, [R0+URZ], R3 ;  /* 0x00000003000075a7 */ /* 0x0022a400080011ff */
[----:B--2---:R-:W-:Y:S05]  /*8a60*/  @!P0 NANOSLEEP.SYNCS 0x989680 ;  /* 0x009896800000895d */ /* 0x004fea0003900000 */
[----:B------:R-:W2:Y:S02]  /*8a70*/  @!P0 SYNCS.PHASECHK.TRANS64 P0, [R0+URZ], R3 ;  /* 0x00000003000085a7 */ /* 0x000ea400080010ff */
[----:B--2---:R-:W-:Y:S05]  /*8a80*/  @!P0 BRA `(.L_x_148) ;  /* 0xfffffffc00f08947 */ /* 0x004fea000383ffff */
[----:B------:R-:W-:Y:S05]  /*8a90*/  BRA `(.L_x_149) ;  /* 0xffffffa000787947 */ /* 0x000fea000383ffff */
.L_x_49:
[----:B------:R-:W-:-:S07]  /*8aa0*/  MOV R0, UR5 ;  /* 0x0000000500007c02 */ /* 0x000fce0008000f00 */
.L_x_150:
[----:B-1----:R1:W2:Y:S02]  /*8ab0*/  SYNCS.PHASECHK.TRANS64.TRYWAIT P0, [R0+URZ], R3 ;  /* 0x00000003000075a7 */ /* 0x0022a400080011ff */
[----:B--2---:R-:W-:Y:S05]  /*8ac0*/  @!P0 NANOSLEEP.SYNCS 0x989680 ;  /* 0x009896800000895d */ /* 0x004fea0003900000 */
[----:B------:R-:W2:Y:S02]  /*8ad0*/  @!P0 SYNCS.PHASECHK.TRANS64 P0, [R0+URZ], R3 ;  /* 0x00000003000085a7 */ /* 0x000ea400080010ff */
[----:B--2---:R-:W-:Y:S05]  /*8ae0*/  @!P0 BRA `(.L_x_150) ;  /* 0xfffffffc00f08947 */ /* 0x004fea000383ffff */
[----:B------:R-:W-:Y:S05]  /*8af0*/  BRA `(.L_x_151) ;  /* 0xffffffa000847947 */ /* 0x000fea000383ffff */
.L_x_50:
[----:B------:R-:W-:-:S07]  /*8b00*/  MOV R0, UR5 ;  /* 0x0000000500007c02 */ /* 0x000fce0008000f00 */
.L_x_152:
[----:B-1----:R1:W2:Y:S02]  /*8b10*/  SYNCS.PHASECHK.TRANS64.TRYWAIT P0, [R0+URZ], R3 ;  /* 0x00000003000075a7 */ /* 0x0022a400080011ff */
[----:B--2---:R-:W-:Y:S05]  /*8b20*/  @!P0 NANOSLEEP.SYNCS 0x989680 ;  /* 0x009896800000895d */ /* 0x004fea0003900000 */
[----:B------:R-:W2:Y:S02]  /*8b30*/  @!P0 SYNCS.PHASECHK.TRANS64 P0, [R0+URZ], R3 ;  /* 0x00000003000085a7 */ /* 0x000ea400080010ff */
[----:B--2---:R-:W-:Y:S05]  /*8b40*/  @!P0 BRA `(.L_x_152) ;  /* 0xfffffffc00f08947 */ /* 0x004fea000383ffff */
[----:B------:R-:W-:Y:S05]  /*8b50*/  BRA `(.L_x_153) ;  /* 0xffffffa000907947 */ /* 0x000fea000383ffff */
.L_x_51:
[----:B------:R-:W-:-:S07]  /*8b60*/  MOV R0, UR5 ;  /* 0x0000000500007c02 */ /* 0x000fce0008000f00 */
.L_x_154:
[----:B-1----:R1:W2:Y:S02]  /*8b70*/  SYNCS.PHASECHK.TRANS64.TRYWAIT P0, [R0+URZ], R3 ;  /* 0x00000003000075a7 */ /* 0x0022a400080011ff */
[----:B--2---:R-:W-:Y:S05]  /*8b80*/  @!P0 NANOSLEEP.SYNCS 0x989680 ;  /* 0x009896800000895d */ /* 0x004fea0003900000 */
[----:B------:R-:W2:Y:S02]  /*8b90*/  @!P0 SYNCS.PHASECHK.TRANS64 P0, [R0+URZ], R3 ;  /* 0x00000003000085a7 */ /* 0x000ea400080010ff */
[----:B--2---:R-:W-:Y:S05]  /*8ba0*/  @!P0 BRA `(.L_x_154) ;  /* 0xfffffffc00f08947 */ /* 0x004fea000383ffff */
[----:B------:R-:W-:Y:S05]  /*8bb0*/  BRA `(.L_x_155) ;  /* 0xffffffa0009c7947 */ /* 0x000fea000383ffff */
.L_x_52:
[----:B------:R-:W-:-:S07]  /*8bc0*/  MOV R0, UR5 ;  /* 0x0000000500007c02 */ /* 0x000fce0008000f00 */
.L_x_156:
[----:B-1----:R1:W2:Y:S02]  /*8bd0*/  SYNCS.PHASECHK.TRANS64.TRYWAIT P0, [R0+URZ], R3 ;  /* 0x00000003000075a7 */ /* 0x0022a400080011ff */
[----:B--2---:R-:W-:Y:S05]  /*8be0*/  @!P0 NANOSLEEP.SYNCS 0x989680 ;  /* 0x009896800000895d */ /* 0x004fea0003900000 */
[----:B------:R-:W2:Y:S02]  /*8bf0*/  @!P0 SYNCS.PHASECHK.TRANS64 P0, [R0+URZ], R3 ;  /* 0x00000003000085a7 */ /* 0x000ea400080010ff */
[----:B--2---:R-:W-:Y:S05]  /*8c00*/  @!P0 BRA `(.L_x_156) ;  /* 0xfffffffc00f08947 */ /* 0x004fea000383ffff */
[----:B------:R-:W-:Y:S05]  /*8c10*/  BRA `(.L_x_157) ;  /* 0xffffffa000a87947 */ /* 0x000fea000383ffff */
.L_x_53:
[----:B------:R-:W-:-:S07]  /*8c20*/  MOV R0, UR5 ;  /* 0x0000000500007c02 */ /* 0x000fce0008000f00 */
.L_x_158:
[----:B-1----:R1:W2:Y:S02]  /*8c30*/  SYNCS.PHASECHK.TRANS64.TRYWAIT P0, [R0+URZ], R3 ;  /* 0x00000003000075a7 */ /* 0x0022a400080011ff */
[----:B--2---:R-:W-:Y:S05]  /*8c40*/  @!P0 NANOSLEEP.SYNCS 0x989680 ;  /* 0x009896800000895d */ /* 0x004fea0003900000 */
[----:B------:R-:W2:Y:S02]  /*8c50*/  @!P0 SYNCS.PHASECHK.TRANS64 P0, [R0+URZ], R3 ;  /* 0x00000003000085a7 */ /* 0x000ea400080010ff */
[----:B--2---:R-:W-:Y:S05]  /*8c60*/  @!P0 BRA `(.L_x_158) ;  /* 0xfffffffc00f08947 */ /* 0x004fea000383ffff */
[----:B------:R-:W-:Y:S05]  /*8c70*/  BRA `(.L_x_159) ;  /* 0xffffffa000b47947 */ /* 0x000fea000383ffff */
.L_x_54:
[----:B------:R-:W-:-:S07]  /*8c80*/  MOV R0, UR5 ;  /* 0x0000000500007c02 */ /* 0x000fce0008000f00 */
.L_x_160:
[----:B-1----:R1:W2:Y:S02]  /*8c90*/  SYNCS.PHASECHK.TRANS64.TRYWAIT P0, [R0+URZ], R3 ;  /* 0x00000003000075a7 */ /* 0x0022a400080011ff */
[----:B--2---:R-:W-:Y:S05]  /*8ca0*/  @!P0 NANOSLEEP.SYNCS 0x989680 ;  /* 0x009896800000895d */ /* 0x004fea0003900000 */
[----:B------:R-:W2:Y:S02]  /*8cb0*/  @!P0 SYNCS.PHASECHK.TRANS64 P0, [R0+URZ], R3 ;  /* 0x00000003000085a7 */ /* 0x000ea400080010ff */
[----:B--2---:R-:W-:Y:S05]  /*8cc0*/  @!P0 BRA `(.L_x_160) ;  /* 0xfffffffc00f08947 */ /* 0x004fea000383ffff */
[----:B------:R-:W-:Y:S05]  /*8cd0*/  BRA `(.L_x_161) ;  /* 0xffffffa000c07947 */ /* 0x000fea000383ffff */
.L_x_55:
[----:B------:R-:W-:-:S07]  /*8ce0*/  MOV R0, UR5 ;  /* 0x0000000500007c02 */ /* 0x000fce0008000f00 */
.L_x_162:
[----:B-1----:R1:W2:Y:S02]  /*8cf0*/  SYNCS.PHASECHK.TRANS64.TRYWAIT P0, [R0+URZ], R3 ;  /* 0x00000003000075a7 */ /* 0x0022a400080011ff */
[----:B--2---:R-:W-:Y:S05]  /*8d00*/  @!P0 NANOSLEEP.SYNCS 0x989680 ;  /* 0x009896800000895d */ /* 0x004fea0003900000 */
[----:B------:R-:W2:Y:S02]  /*8d10*/  @!P0 SYNCS.PHASECHK.TRANS64 P0, [R0+URZ], R3 ;  /* 0x00000003000085a7 */ /* 0x000ea400080010ff */
[----:B--2---:R-:W-:Y:S05]  /*8d20*/  @!P0 BRA `(.L_x_162) ;  /* 0xfffffffc00f08947 */ /* 0x004fea000383ffff */
[----:B------:R-:W-:Y:S05]  /*8d30*/  BRA `(.L_x_163) ;  /* 0xffffffa000cc7947 */ /* 0x000fea000383ffff */
.L_x_56:
[----:B------:R-:W-:-:S07]  /*8d40*/  MOV R0, UR5 ;  /* 0x0000000500007c02 */ /* 0x000fce0008000f00 */
.L_x_164:
[----:B-1----:R1:W2:Y:S02]  /*8d50*/  SYNCS.PHASECHK.TRANS64.TRYWAIT P0, [R0+URZ], R3 ;  /* 0x00000003000075a7 */ /* 0x0022a400080011ff */
[----:B--2---:R-:W-:Y:S05]  /*8d60*/  @!P0 NANOSLEEP.SYNCS 0x989680 ;  /* 0x009896800000895d */ /* 0x004fea0003900000 */
[----:B------:R-:W2:Y:S02]  /*8d70*/  @!P0 SYNCS.PHASECHK.TRANS64 P0, [R0+URZ], R3 ;  /* 0x00000003000085a7 */ /* 0x000ea400080010ff */
[----:B--2---:R-:W-:Y:S05]  /*8d80*/  @!P0 BRA `(.L_x_164) ;  /* 0xfffffffc00f08947 */ /* 0x004fea000383ffff */
[----:B------:R-:W-:Y:S05]  /*8d90*/  BRA `(.L_x_165) ;  /* 0xffffffa000d87947 */ /* 0x000fea000383ffff */
.L_x_57:
[----:B------:R-:W-:-:S07]  /*8da0*/  MOV R0, UR5 ;  /* 0x0000000500007c02 */ /* 0x000fce0008000f00 */
.L_x_166:
[----:B-1----:R1:W2:Y:S02]  /*8db0*/  SYNCS.PHASECHK.TRANS64.TRYWAIT P0, [R0+URZ], R3 ;  /* 0x00000003000075a7 */ /* 0x0022a400080011ff */
[----:B--2---:R-:W-:Y:S05]  /*8dc0*/  @!P0 NANOSLEEP.SYNCS 0x989680 ;  /* 0x009896800000895d */ /* 0x004fea0003900000 */
[----:B------:R-:W2:Y:S02]  /*8dd0*/  @!P0 SYNCS.PHASECHK.TRANS64 P0, [R0+URZ], R3 ;  /* 0x00000003000085a7 */ /* 0x000ea400080010ff */
[----:B--2---:R-:W-:Y:S05]  /*8de0*/  @!P0 BRA `(.L_x_166) ;  /* 0xfffffffc00f08947 */ /* 0x004fea000383ffff */
[----:B------:R-:W-:Y:S05]  /*8df0*/  BRA `(.L_x_167) ;  /* 0xffffffa000e47947 */ /* 0x000fea000383ffff */
.L_x_58:
[----:B------:R-:W-:-:S07]  /*8e00*/  MOV R0, UR5 ;  /* 0x0000000500007c02 */ /* 0x000fce0008000f00 */
.L_x_168:
[----:B-1----:R1:W2:Y:S02]  /*8e10*/  SYNCS.PHASECHK.TRANS64.TRYWAIT P0, [R0+URZ], R3 ;  /* 0x00000003000075a7 */ /* 0x0022a400080011ff */
[----:B--2---:R-:W-:Y:S05]  /*8e20*/  @!P0 NANOSLEEP.SYNCS 0x989680 ;  /* 0x009896800000895d */ /* 0x004fea0003900000 */
[----:B------:R-:W2:Y:S02]  /*8e30*/  @!P0 SYNCS.PHASECHK.TRANS64 P0, [R0+URZ], R3 ;  /* 0x00000003000085a7 */ /* 0x000ea400080010ff */
[----:B--2---:R-:W-:Y:S05]  /*8e40*/  @!P0 BRA `(.L_x_168) ;  /* 0xfffffffc00f08947 */ /* 0x004fea000383ffff */
[----:B------:R-:W-:Y:S05]  /*8e50*/  BRA `(.L_x_169) ;  /* 0xffffffa000f07947 */ /* 0x000fea000383ffff */
.L_x_59:
[----:B------:R-:W-:-:S07]  /*8e60*/  MOV R0, UR5 ;  /* 0x0000000500007c02 */ /* 0x000fce0008000f00 */
.L_x_170:
[----:B-1----:R1:W2:Y:S02]  /*8e70*/  SYNCS.PHASECHK.TRANS64.TRYWAIT P0, [R0+URZ], R3 ;  /* 0x00000003000075a7 */ /* 0x0022a400080011ff */
[----:B--2---:R-:W-:Y:S05]  /*8e80*/  @!P0 NANOSLEEP.SYNCS 0x989680 ;  /* 0x009896800000895d */ /* 0x004fea0003900000 */
[----:B------:R-:W2:Y:S02]  /*8e90*/  @!P0 SYNCS.PHASECHK.TRANS64 P0, [R0+URZ], R3 ;  /* 0x00000003000085a7 */ /* 0x000ea400080010ff */
[----:B--2---:R-:W-:Y:S05]  /*8ea0*/  @!P0 BRA `(.L_x_170) ;  /* 0xfffffffc00f08947 */ /* 0x004fea000383ffff */
[----:B------:R-:W-:Y:S05]  /*8eb0*/  BRA `(.L_x_171) ;  /* 0xffffffa000fc7947 */ /* 0x000fea000383ffff */
.L_x_60:
[----:B------:R-:W-:-:S07]  /*8ec0*/  MOV R0, UR5 ;  /* 0x0000000500007c02 */ /* 0x000fce0008000f00 */
.L_x_172:
[----:B-1----:R1:W2:Y:S02]  /*8ed0*/  SYNCS.PHASECHK.TRANS64.TRYWAIT P0, [R0+URZ], R3 ;  /* 0x00000003000075a7 */ /* 0x0022a400080011ff */
[----:B--2---:R-:W-:Y:S05]  /*8ee0*/  @!P0 NANOSLEEP.SYNCS 0x989680 ;  /* 0x009896800000895d */ /* 0x004fea0003900000 */
[----:B------:R-:W2:Y:S02]  /*8ef0*/  @!P0 SYNCS.PHASECHK.TRANS64 P0, [R0+URZ], R3 ;  /* 0x00000003000085a7 */ /* 0x000ea400080010ff */
[----:B--2---:R-:W-:Y:S05]  /*8f00*/  @!P0 BRA `(.L_x_172) ;  /* 0xfffffffc00f08947 */ /* 0x004fea000383ffff */
[----:B------:R-:W-:Y:S05]  /*8f10*/  BRA `(.L_x_173) ;  /* 0xffffffa400087947 */ /* 0x000fea000383ffff */
.L_x_61:
[----:B------:R-:W-:-:S07]  /*8f20*/  MOV R0, UR5 ;  /* 0x0000000500007c02 */ /* 0x000fce0008000f00 */
.L_x_174:
[----:B-1----:R1:W2:Y:S02]  /*8f30*/  SYNCS.PHASECHK.TRANS64.TRYWAIT P0, [R0+URZ], R3 ;  /* 0x00000003000075a7 */ /* 0x0022a400080011ff */
[----:B--2---:R-:W-:Y:S05]  /*8f40*/  @!P0 NANOSLEEP.SYNCS 0x989680 ;  /* 0x009896800000895d */ /* 0x004fea0003900000 */
[----:B------:R-:W2:Y:S02]  /*8f50*/  @!P0 SYNCS.PHASECHK.TRANS64 P0, [R0+URZ], R3 ;  /* 0x00000003000085a7 */ /* 0x000ea400080010ff */
[----:B--2---:R-:W-:Y:S05]  /*8f60*/  @!P0 BRA `(.L_x_174) ;  /* 0xfffffffc00f08947 */ /* 0x004fea000383ffff */
[----:B------:R-:W-:Y:S05]  /*8f70*/  BRA `(.L_x_175) ;  /* 0xffffffa400147947 */ /* 0x000fea000383ffff */
.L_x_62:
[----:B------:R-:W-:-:S07]  /*8f80*/  MOV R0, UR5 ;  /* 0x0000000500007c02 */ /* 0x000fce0008000f00 */
.L_x_176:
[----:B-1----:R1:W2:Y:S02]  /*8f90*/  SYNCS.PHASECHK.TRANS64.TRYWAIT P0, [R0+URZ], R3 ;  /* 0x00000003000075a7 */ /* 0x0022a400080011ff */
[----:B--2---:R-:W-:Y:S05]  /*8fa0*/  @!P0 NANOSLEEP.SYNCS 0x989680 ;  /* 0x009896800000895d */ /* 0x004fea0003900000 */
[----:B------:R-:W2:Y:S02]  /*8fb0*/  @!P0 SYNCS.PHASECHK.TRANS64 P0, [R0+URZ], R3 ;  /* 0x00000003000085a7 */ /* 0x000ea400080010ff */
[----:B--2---:R-:W-:Y:S05]  /*8fc0*/  @!P0 BRA `(.L_x_176) ;  /* 0xfffffffc00f08947 */ /* 0x004fea000383ffff */
[----:B------:R-:W-:Y:S05]  /*8fd0*/  BRA `(.L_x_177) ;  /* 0xffffffa400207947 */ /* 0x000fea000383ffff */
.L_x_63:
[----:B------:R-:W-:-:S07]  /*8fe0*/  MOV R0, UR5 ;  /* 0x0000000500007c02 */ /* 0x000fce0008000f00 */
.L_x_178:
[----:B-1----:R1:W2:Y:S02]  /*8ff0*/  SYNCS.PHASECHK.TRANS64.TRYWAIT P0, [R0+URZ], R3 ;  /* 0x00000003000075a7 */ /* 0x0022a400080011ff */
[----:B--2---:R-:W-:Y:S05]  /*9000*/  @!P0 NANOSLEEP.SYNCS 0x989680 ;  /* 0x009896800000895d */ /* 0x004fea0003900000 */
[----:B------:R-:W2:Y:S02]  /*9010*/  @!P0 SYNCS.PHASECHK.TRANS64 P0, [R0+URZ], R3 ;  /* 0x00000003000085a7 */ /* 0x000ea400080010ff */
[----:B--2---:R-:W-:Y:S05]  /*9020*/  @!P0 BRA `(.L_x_178) ;  /* 0xfffffffc00f08947 */ /* 0x004fea000383ffff */
[----:B------:R-:W-:Y:S05]  /*9030*/  BRA `(.L_x_179) ;  /* 0xffffffa4002c7947 */ /* 0x000fea000383ffff */
.L_x_64:
[----:B------:R-:W-:-:S07]  /*9040*/  MOV R0, UR5 ;  /* 0x0000000500007c02 */ /* 0x000fce0008000f00 */
.L_x_180:
[----:B-1----:R1:W2:Y:S02]  /*9050*/  SYNCS.PHASECHK.TRANS64.TRYWAIT P0, [R0+URZ], R3 ;  /* 0x00000003000075a7 */ /* 0x0022a400080011ff */
[----:B--2---:R-:W-:Y:S05]  /*9060*/  @!P0 NANOSLEEP.SYNCS 0x989680 ;  /* 0x009896800000895d */ /* 0x004fea0003900000 */
[----:B------:R-:W2:Y:S02]  /*9070*/  @!P0 SYNCS.PHASECHK.TRANS64 P0, [R0+URZ], R3 ;  /* 0x00000003000085a7 */ /* 0x000ea400080010ff */
[----:B--2---:R-:W-:Y:S05]  /*9080*/  @!P0 BRA `(.L_x_180) ;  /* 0xfffffffc00f08947 */ /* 0x004fea000383ffff */
[----:B------:R-:W-:Y:S05]  /*9090*/  BRA `(.L_x_181) ;  /* 0xffffffa400387947 */ /* 0x000fea000383ffff */
.L_x_65:
[----:B------:R-:W-:-:S07]  /*90a0*/  MOV R0, UR5 ;  /* 0x0000000500007c02 */ /* 0x000fce0008000f00 */
.L_x_182:
[----:B-1----:R1:W2:Y:S02]  /*90b0*/  SYNCS.PHASECHK.TRANS64.TRYWAIT P0, [R0+URZ], R3 ;  /* 0x00000003000075a7 */ /* 0x0022a400080011ff */
[----:B--2---:R-:W-:Y:S05]  /*90c0*/  @!P0 NANOSLEEP.SYNCS 0x989680 ;  /* 0x009896800000895d */ /* 0x004fea0003900000 */
[----:B------:R-:W2:Y:S02]  /*90d0*/  @!P0 SYNCS.PHASECHK.TRANS64 P0, [R0+URZ], R3 ;  /* 0x00000003000085a7 */ /* 0x000ea400080010ff */
[----:B--2---:R-:W-:Y:S05]  /*90e0*/  @!P0 BRA `(.L_x_182) ;  /* 0xfffffffc00f08947 */ /* 0x004fea000383ffff */
[----:B------:R-:W-:Y:S05]  /*90f0*/  BRA `(.L_x_183) ;  /* 0xffffffa400447947 */ /* 0x000fea000383ffff */
.L_x_66:
[----:B------:R-:W-:-:S07]  /*9100*/  MOV R0, UR5 ;  /* 0x0000000500007c02 */ /* 0x000fce0008000f00 */
.L_x_184:
[----:B-1----:R1:W2:Y:S02]  /*9110*/  SYNCS.PHASECHK.TRANS64.TRYWAIT P0, [R0+URZ], R3 ;  /* 0x00000003000075a7 */ /* 0x0022a400080011ff */
[----:B--2---:R-:W-:Y:S05]  /*9120*/  @!P0 NANOSLEEP.SYNCS 0x989680 ;  /* 0x009896800000895d */ /* 0x004fea0003900000 */
[----:B------:R-:W2:Y:S02]  /*9130*/  @!P0 SYNCS.PHASECHK.TRANS64 P0, [R0+URZ], R3 ;  /* 0x00000003000085a7 */ /* 0x000ea400080010ff */
[----:B--2---:R-:W-:Y:S05]  /*9140*/  @!P0 BRA `(.L_x_184) ;  /* 0xfffffffc00f08947 */ /* 0x004fea000383ffff */
[----:B------:R-:W-:Y:S05]  /*9150*/  BRA `(.L_x_185) ;  /* 0xffffffa400507947 */ /* 0x000fea000383ffff */
.L_x_69:
[----:B-1----:R1:W2:Y:S02]  /*9160*/  SYNCS.PHASECHK.TRANS64.TRYWAIT P0, [R2+URZ+0x270], R5 ;  /* 0x00027005020075a7 */ /* 0x0022a400080011ff */
[----:B--2---:R-:W-:Y:S05]  /*9170*/  @!P0 NANOSLEEP.SYNCS 0x989680 ;  /* 0x009896800000895d */ /* 0x004fea0003900000 */
[----:B------:R-:W2:Y:S02]  /*9180*/  @!P0 SYNCS.PHASECHK.TRANS64 P0, [R2+URZ+0x270], R5 ;  /* 0x00027005020085a7 */ /* 0x000ea400080010ff */
[----:B--2---:R-:W-:Y:S05]  /*9190*/  @!P0 BRA `(.L_x_69) ;  /* 0xfffffffc00f08947 */ /* 0x004fea000383ffff */
[----:B------:R-:W-:Y:S05]  /*91a0*/  BRA `(.L_x_186) ;  /* 0xffffffa400ac7947 */ /* 0x000fea000383ffff */
.L_x_70:
[----:B------:R-:W-:-:S07]  /*91b0*/  MOV R2, UR5 ;  /* 0x0000000500027c02 */ /* 0x000fce0008000f00 */
.L_x_187:
[----:B-1----:R1:W2:Y:S02]  /*91c0*/  SYNCS.PHASECHK.TRANS64.TRYWAIT P0, [R2+URZ+0x220], R5 ;  /* 0x00022005020075a7 */ /* 0x0022a400080011ff */
[----:B--2---:R-:W-:Y:S05]  /*91d0*/  @!P0 NANOSLEEP.SYNCS 0x989680 ;  /* 0x009896800000895d */ /* 0x004fea0003900000 */
[----:B------:R-:W2:Y:S02]  /*91e0*/  @!P0 SYNCS.PHASECHK.TRANS64 P0, [R2+URZ+0x220], R5 ;  /* 0x00022005020085a7 */ /* 0x000ea400080010ff */
[----:B--2---:R-:W-:Y:S05]  /*91f0*/  @!P0 BRA `(.L_x_187) ;  /* 0xfffffffc00f08947 */ /* 0x004fea000383ffff */
[----:B------:R-:W-:Y:S05]  /*9200*/  BRA `(.L_x_188) ;  /* 0xffffffa400bc7947 */ /* 0x000fea000383ffff */
.L_x_71:
[----:B-1----:R1:W2:Y:S02]  /*9210*/  SYNCS.PHASECHK.TRANS64.TRYWAIT P1, [R2+URZ+0x210], R5 ;  /* 0x00021005020075a7 */ /* 0x0022a400080211ff */
[----:B--2---:R-:W-:Y:S05]  /*9220*/  @!P1 NANOSLEEP.SYNCS 0x989680 ;  /* 0x009896800000995d */ /* 0x004fea0003900000 */
[----:B------:R-:W2:Y:S02]  /*9230*/  @!P1 SYNCS.PHASECHK.TRANS64 P1, [R2+URZ+0x210], R5 ;  /* 0x00021005020095a7 */ /* 0x000ea400080210ff */
[----:B--2---:R-:W-:Y:S05]  /*9240*/  @!P1 BRA `(.L_x_71) ;  /* 0xfffffffc00f09947 */ /* 0x004fea000383ffff */
[----:B------:R-:W-:Y:S05]  /*9250*/  BRA `(.L_x_189) ;  /* 0xffffffa400ec7947 */ /* 0x000fea000383ffff */
.L_x_74:
[----:B------:R-:W-:-:S07]  /*9260*/  MOV R0, UR5 ;  /* 0x0000000500007c02 */ /* 0x000fce0008000f00 */
.L_x_190:
[----:B-1----:R1:W2:Y:S02]  /*9270*/  SYNCS.PHASECHK.TRANS64.TRYWAIT P0, [R0+URZ+0x220], R3 ;  /* 0x00022003000075a7 */ /* 0x0022a400080011ff */
[----:B--2---:R-:W-:Y:S05]  /*9280*/  @!P0 NANOSLEEP.SYNCS 0x989680 ;  /* 0x009896800000895d */ /* 0x004fea0003900000 */
[----:B------:R-:W2:Y:S02]  /*9290*/  @!P0 SYNCS.PHASECHK.TRANS64 P0, [R0+URZ+0x220], R3 ;  /* 0x00022003000085a7 */ /* 0x000ea400080010ff */
[----:B--2---:R-:W-:Y:S05]  /*92a0*/  @!P0 BRA `(.L_x_190) ;  /* 0xfffffffc00f08947 */ /* 0x004fea000383ffff */
[----:B------:R-:W-:Y:S05]  /*92b0*/  BRA `(.L_x_73) ;  /* 0xffffffa800407947 */ /* 0x000fea000383ffff */
.L_x_81:
[----:B-1----:R1:W2:Y:S02]  /*92c0*/  SYNCS.PHASECHK.TRANS64.TRYWAIT P1, [R0+URZ+0x210], R5 ;  /* 0x00021005000075a7 */ /* 0x0022a400080211ff */
[----:B--2---:R-:W-:Y:S05]  /*92d0*/  @!P1 NANOSLEEP.SYNCS 0x989680 ;  /* 0x009896800000995d */ /* 0x004fea0003900000 */
[----:B------:R-:W2:Y:S02]  /*92e0*/  @!P1 SYNCS.PHASECHK.TRANS64 P1, [R0+URZ+0x210], R5 ;  /* 0x00021005000095a7 */ /* 0x000ea400080210ff */
[----:B--2---:R-:W-:Y:S05]  /*92f0*/  @!P1 BRA `(.L_x_81) ;  /* 0xfffffffc00f09947 */ /* 0x004fea000383ffff */
[----:B------:R-:W-:Y:S05]  /*9300*/  BRA `(.L_x_191) ;  /* 0xffffffac00987947 */ /* 0x000fea000383ffff */
.L_x_82:
[----:B------:R-:W-:-:S07]  /*9310*/  MOV R3, UR14 ;  /* 0x0000000e00037c02 */ /* 0x000fce0008000f00 */
.L_x_192:
[----:B-1----:R1:W2:Y:S02]  /*9320*/  SYNCS.PHASECHK.TRANS64.TRYWAIT P0, [R3+URZ+0x250], R0 ;  /* 0x00025000030075a7 */ /* 0x0022a400080011ff */
[----:B--2---:R-:W-:Y:S05]  /*9330*/  @!P0 NANOSLEEP.SYNCS 0x989680 ;  /* 0x009896800000895d */ /* 0x004fea0003900000 */
[----:B------:R-:W2:Y:S02]  /*9340*/  @!P0 SYNCS.PHASECHK.TRANS64 P0, [R3+URZ+0x250], R0 ;  /* 0x00025000030085a7 */ /* 0x000ea400080010ff */
[----:B--2---:R-:W-:Y:S05]  /*9350*/  @!P0 BRA `(.L_x_192) ;  /* 0xfffffffc00f08947 */ /* 0x004fea000383ffff */
[----:B------:R-:W-:Y:S05]  /*9360*/  BRA `(.L_x_193) ;  /* 0xffffffac00cc7947 */ /* 0x000fea000383ffff */
.L_x_85:
[----:B------:R-:W-:Y:S07]  /*9370*/  MOV R0, UR7 ;  /* 0x0000000700007c02 */ /* 0x000fee0008000f00 */
.L_x_194:
[----:B-1----:R1:W2:Y:S02]  /*9380*/  SYNCS.PHASECHK.TRANS64.TRYWAIT P0, [R0+URZ], R3 ;  /* 0x00000003000075a7 */ /* 0x0022a400080011ff */
[----:B--2---:R-:W-:Y:S05]  /*9390*/  @!P0 NANOSLEEP.SYNCS 0x989680 ;  /* 0x009896800000895d */ /* 0x004fea0003900000 */
[----:B------:R-:W2:Y:S02]  /*93a0*/  @!P0 SYNCS.PHASECHK.TRANS64 P0, [R0+URZ], R3 ;  /* 0x00000003000085a7 */ /* 0x000ea400080010ff */
[----:B--2---:R-:W-:Y:S05]  /*93b0*/  @!P0 BRA `(.L_x_194) ;  /* 0xfffffffc00f08947 */ /* 0x004fea000383ffff */
[----:B------:R-:W-:Y:S05]  /*93c0*/  BRA `(.L_x_84) ;  /* 0xffffffac00ec7947 */ /* 0x000fea000383ffff */
.L_x_88:
[----:B------:R-:W-:-:S07]  /*93d0*/  MOV R0, UR5 ;  /* 0x0000000500007c02 */ /* 0x000fce0008000f00 */
.L_x_195:
[----:B--2---:R2:W3:Y:S02]  /*93e0*/  SYNCS.PHASECHK.TRANS64.TRYWAIT P0, [R0+URZ], R3 ;  /* 0x00000003000075a7 */ /* 0x0044e400080011ff */
[----:B---3--:R-:W-:Y:S05]  /*93f0*/  @!P0 NANOSLEEP.SYNCS 0x989680 ;  /* 0x009896800000895d */ /* 0x008fea0003900000 */
[----:B------:R-:W3:Y:S02]  /*9400*/  @!P0 SYNCS.PHASECHK.TRANS64 P0, [R0+URZ], R3 ;  /* 0x00000003000085a7 */ /* 0x000ee400080010ff */
[----:B---3--:R-:W-:Y:S05]  /*9410*/  @!P0 BRA `(.L_x_195) ;  /* 0xfffffffc00f08947 */ /* 0x008fea000383ffff */
[----:B------:R-:W-:Y:S05]  /*9420*/  BRA `(.L_x_196) ;  /* 0xffffffb0008c7947 */ /* 0x000fea000383ffff */
.L_x_89:
[----:B------:R-:W-:-:S07]  /*9430*/  MOV R0, UR5 ;  /* 0x0000000500007c02 */ /* 0x000fce0008000f00 */
.L_x_197:
[----:B--2---:R2:W3:Y:S02]  /*9440*/  SYNCS.PHASECHK.TRANS64.TRYWAIT P0, [R0+URZ], R3 ;  /* 0x00000003000075a7 */ /* 0x0044e400080011ff */
[----:B---3--:R-:W-:Y:S05]  /*9450*/  @!P0 NANOSLEEP.SYNCS 0x989680 ;  /* 0x009896800000895d */ /* 0x008fea0003900000 */
[----:B------:R-:W3:Y:S02]  /*9460*/  @!P0 SYNCS.PHASECHK.TRANS64 P0, [R0+URZ], R3 ;  /* 0x00000003000085a7 */ /* 0x000ee400080010ff */
[----:B---3--:R-:W-:Y:S05]  /*9470*/  @!P0 BRA `(.L_x_197) ;  /* 0xfffffffc00f08947 */ /* 0x008fea000383ffff */
[----:B------:R-:W-:Y:S05]  /*9480*/  BRA `(.L_x_198) ;  /* 0xffffffb000987947 */ /* 0x000fea000383ffff */
.L_x_90:
[----:B------:R-:W-:-:S07]  /*9490*/  MOV R0, UR5 ;  /* 0x0000000500007c02 */ /* 0x000fce0008000f00 */
.L_x_199:
[----:B--2---:R2:W3:Y:S02]  /*94a0*/  SYNCS.PHASECHK.TRANS64.TRYWAIT P0, [R0+URZ], R3 ;  /* 0x00000003000075a7 */ /* 0x0044e400080011ff */
[----:B---3--:R-:W-:Y:S05]  /*94b0*/  @!P0 NANOSLEEP.SYNCS 0x989680 ;  /* 0x009896800000895d */ /* 0x008fea0003900000 */
[----:B------:R-:W3:Y:S02]  /*94c0*/  @!P0 SYNCS.PHASECHK.TRANS64 P0, [R0+URZ], R3 ;  /* 0x00000003000085a7 */ /* 0x000ee400080010ff */
[----:B---3--:R-:W-:Y:S05]  /*94d0*/  @!P0 BRA `(.L_x_199) ;  /* 0xfffffffc00f08947 */ /* 0x008fea000383ffff */
[----:B------:R-:W-:Y:S05]  /*94e0*/  BRA `(.L_x_200) ;  /* 0xffffffb000a47947 */ /* 0x000fea000383ffff */
.L_x_91:
[----:B------:R-:W-:-:S07]  /*94f0*/  MOV R0, UR6 ;  /* 0x0000000600007c02 */ /* 0x000fce0008000f00 */
.L_x_201:
[----:B--2---:R2:W3:Y:S02]  /*9500*/  SYNCS.PHASECHK.TRANS64.TRYWAIT P0, [R0+URZ], R3 ;  /* 0x00000003000075a7 */ /* 0x0044e400080011ff */
[----:B---3--:R-:W-:Y:S05]  /*9510*/  @!P0 NANOSLEEP.SYNCS 0x989680 ;  /* 0x009896800000895d */ /* 0x008fea0003900000 */
[----:B------:R-:W3:Y:S02]  /*9520*/  @!P0 SYNCS.PHASECHK.TRANS64 P0, [R0+URZ], R3 ;  /* 0x00000003000085a7 */ /* 0x000ee400080010ff */
[----:B---3--:R-:W-:Y:S05]  /*9530*/  @!P0 BRA `(.L_x_201) ;  /* 0xfffffffc00f08947 */ /* 0x008fea000383ffff */
[----:B------:R-:W-:Y:S05]  /*9540*/  BRA `(.L_x_202) ;  /* 0xffffffb000b07947 */ /* 0x000fea000383ffff */
.L_x_96:
[----:B--2---:R2:W3:Y:S02]  /*9550*/  SYNCS.PHASECHK.TRANS64.TRYWAIT P0, [R0+URZ+0x210], R3 ;  /* 0x00021003000075a7 */ /* 0x0044e400080011ff */
[----:B---3--:R-:W-:Y:S05]  /*9560*/  @!P0 NANOSLEEP.SYNCS 0x989680 ;  /* 0x009896800000895d */ /* 0x008fea0003900000 */
[----:B------:R-:W3:Y:S02]  /*9570*/  @!P0 SYNCS.PHASECHK.TRANS64 P0, [R0+URZ+0x210], R3 ;  /* 0x00021003000085a7 */ /* 0x000ee400080010ff */
[----:B---3--:R-:W-:Y:S05]  /*9580*/  @!P0 BRA `(.L_x_96) ;  /* 0xfffffffc00f08947 */ /* 0x008fea000383ffff */
[----:B------:R-:W-:Y:S05]  /*9590*/  BRA `(.L_x_203) ;  /* 0xffffffb400ac7947 */ /* 0x000fea000383ffff */
.L_x_99:
[----:B------:R-:W-:Y:S07]  /*95a0*/  MOV R0, UR7 ;  /* 0x0000000700007c02 */ /* 0x000fee0008000f00 */
.L_x_204:
[----:B--2---:R2:W3:Y:S02]  /*95b0*/  SYNCS.PHASECHK.TRANS64.TRYWAIT P0, [R0+URZ+0x208], R3 ;  /* 0x00020803000075a7 */ /* 0x0044e400080011ff */
[----:B---3--:R-:W-:Y:S05]  /*95c0*/  @!P0 NANOSLEEP.SYNCS 0x989680 ;  /* 0x009896800000895d */ /* 0x008fea0003900000 */
[----:B------:R-:W3:Y:S02]  /*95d0*/  @!P0 SYNCS.PHASECHK.TRANS64 P0, [R0+URZ+0x208], R3 ;  /* 0x00020803000085a7 */ /* 0x000ee400080010ff */
[----:B---3--:R-:W-:Y:S05]  /*95e0*/  @!P0 BRA `(.L_x_204) ;  /* 0xfffffffc00f08947 */ /* 0x008fea000383ffff */
[----:B------:R-:W-:Y:S05]  /*95f0*/  BRA `(.L_x_98) ;  /* 0xffffffb800987947 */ /* 0x000fea000383ffff */
.L_x_102:
[----:B------:R-:W-:Y:S07]  /*9600*/  MOV R3, UR7 ;  /* 0x0000000700037c02 */ /* 0x000fee0008000f00 */
.L_x_205:
[----:B-1----:R1:W2:Y:S02]  /*9610*/  SYNCS.PHASECHK.TRANS64.TRYWAIT P2, [R3+URZ+0x1f8], R26 ;  /* 0x0001f81a030075a7 */ /* 0x0022a400080411ff */
[----:B--2---:R-:W-:Y:S05]  /*9620*/  @!P2 NANOSLEEP.SYNCS 0x989680 ;  /* 0x009896800000a95d */ /* 0x004fea0003900000 */
[----:B------:R-:W2:Y:S02]  /*9630*/  @!P2 SYNCS.PHASECHK.TRANS64 P2, [R3+URZ+0x1f8], R26 ;  /* 0x0001f81a0300a5a7 */ /* 0x000ea400080410ff */
[----:B--2---:R-:W-:Y:S05]  /*9640*/  @!P2 BRA `(.L_x_205) ;  /* 0xfffffffc00f0a947 */ /* 0x004fea000383ffff */
[----:B------:R-:W-:Y:S05]  /*9650*/  BRA `(.L_x_206) ;  /* 0xffffffbc002c7947 */ /* 0x000fea000383ffff */
.L_x_105:
[----:B--2---:R2:W4:Y:S02]  /*9660*/  SYNCS.PHASECHK.TRANS64.TRYWAIT P0, [R0+URZ+0x210], R3 ;  /* 0x00021003000075a7 */ /* 0x00452400080011ff */
[----:B----4-:R-:W-:Y:S05]  /*9670*/  @!P0 NANOSLEEP.SYNCS 0x989680 ;  /* 0x009896800000895d */ /* 0x010fea0003900000 */
[----:B------:R-:W4:Y:S02]  /*9680*/  @!P0 SYNCS.PHASECHK.TRANS64 P0, [R0+URZ+0x210], R3 ;  /* 0x00021003000085a7 */ /* 0x000f2400080010ff */
[----:B----4-:R-:W-:Y:S05]  /*9690*/  @!P0 BRA `(.L_x_105) ;  /* 0xfffffffc00f08947 */ /* 0x010fea000383ffff */
[----:B------:R-:W-:Y:S05]  /*96a0*/  BRA `(.L_x_207) ;  /* 0xffffffc000b47947 */ /* 0x000fea000383ffff */
.L_x_111:
[----:B------:R-:W-:Y:S07]  /*96b0*/  MOV R0, UR44 ;  /* 0x0000002c00007c02 */ /* 0x000fee0008000f00 */
.L_x_208:
[----:B-1----:R1:W2:Y:S02]  /*96c0*/  SYNCS.PHASECHK.TRANS64.TRYWAIT P0, [R0+URZ+0x1f0], R3 ;  /* 0x0001f003000075a7 */ /* 0x0022a400080011ff */
[----:B--2---:R-:W-:Y:S05]  /*96d0*/  @!P0 NANOSLEEP.SYNCS 0x989680 ;  /* 0x009896800000895d */ /* 0x004fea0003900000 */
[----:B------:R-:W2:Y:S02]  /*96e0*/  @!P0 SYNCS.PHASECHK.TRANS64 P0, [R0+URZ+0x1f0], R3 ;  /* 0x0001f003000085a7 */ /* 0x000ea400080010ff */
[----:B--2---:R-:W-:Y:S05]  /*96f0*/  @!P0 BRA `(.L_x_208) ;  /* 0xfffffffc00f08947 */ /* 0x004fea000383ffff */
[----:B------:R-:W-:Y:S05]  /*9700*/  BRA `(.L_x_110) ;  /* 0xffffffc800ec7947 */ /* 0x000fea000383ffff */
.L_x_113:
[----:B------:R-:W-:Y:S07]  /*9710*/  MOV R3, UR50 ;  /* 0x0000003200037c02 */ /* 0x000fee0008000f00 */
.L_x_209:
[----:B-1----:R1:W3:Y:S02]  /*9720*/  SYNCS.PHASECHK.TRANS64.TRYWAIT P1, [R3+URZ+0x230], R8 ;  /* 0x00023008030075a7 */ /* 0x0022e400080211ff */
[----:B---3--:R-:W-:Y:S05]  /*9730*/  @!P1 NANOSLEEP.SYNCS 0x989680 ;  /* 0x009896800000995d */ /* 0x008fea0003900000 */
[----:B------:R-:W3:Y:S02]  /*9740*/  @!P1 SYNCS.PHASECHK.TRANS64 P1, [R3+URZ+0x230], R8 ;  /* 0x00023008030095a7 */ /* 0x000ee400080210ff */
[----:B---3--:R-:W-:Y:S05]  /*9750*/  @!P1 BRA `(.L_x_209) ;  /* 0xfffffffc00f09947 */ /* 0x008fea000383ffff */
[----:B------:R-:W-:Y:S05]  /*9760*/  BRA `(.L_x_112) ;  /* 0xffffffcc00847947 */ /* 0x000fea000383ffff */
        .weak           $__internal_0_$__cuda_sm10x_tcgen05_guardrail_trap_col_being_dealloced_not_returned_by_alloc
        .type           $__internal_0_$__cuda_sm10x_tcgen05_guardrail_trap_col_being_dealloced_not_returned_by_alloc,@function
        .size           $__internal_0_$__cuda_sm10x_tcgen05_guardrail_trap_col_being_dealloced_not_returned_by_alloc,($__internal_1_$__cuda_sm10x_tcgen05_guardrail_trap_phase_invalid_during_alloc - $__internal_0_$__cuda_sm10x_tcgen05_guardrail_trap_col_being_dealloced_not_returned_by_alloc)
$__internal_0_$__cuda_sm10x_tcgen05_guardrail_trap_col_being_dealloced_not_returned_by_alloc:
[----:B------:R-:W-:Y:S05]  /*9770*/  BPT.TRAP 0x1 ;  /* 0x000000040000795c */ /* 0x000fea0000300000 */
[----:B------:R-:W-:-:S04]  /*9780*/  HFMA2 R3, -RZ, RZ, 0, 0 ;  /* 0x00000000ff037431 */ /* 0x000fc800000001ff */
[----:B------:R-:W-:Y:S05]  /*9790*/  RET.REL.NODEC R2 `(_ZN7cutlass13device_kernelINS_4gemm6kernel13GemmUniversalIN4cute5tupleIJiiiiEEENS1_10collective13CollectiveMmaINS1_35MainloopSm100TmaUmmaWarpSpecializedILi31ELi2ELi4ENS5_IJNS4_1CILi1EEESB_SB_EEEEENS5_IJNSA_ILi128EEENSA_ILi80EEENSA_ILi32EEEEEENS_12float_e4m3_tENS5_IJlSB_lEEESI_SJ_NS4_8TiledMMAINS4_8MMA_AtomIJNS4_10MMA_TraitsINS4_19SM100_MMA_F8F6F4_SSEJSI_SI_fSE_SF_NS4_17integral_constantINS4_4UMMA5MajorELSQ_0EEESR_NSO_INSP_7ScaleInELSS_0EEEST_EEEEEENS4_6LayoutISC_NS5_IJNSA_ILi0EEESX_SX_EEEEENS5_IJNS4_10UnderscoreES10_S10_EEEEENS4_13SM90_TMA_LOADENS4_14ComposedLayoutINS4_7SwizzleILi1ELi4ELi3EEENS4_18smem_ptr_flag_bitsILi8EEENSW_INS5_IJNSA_ILi8EEESG_EEENS5_IJSG_SB_EEEEEEEvNS4_8identityES13_S1D_vS1E_EENS_8epilogue10collective18CollectiveEpilogueINS1G_23Sm100TmaWarpSpecializedILi1ELi1ELi80ELb0ELb0EEEJSH_NS5_IJNSW_ISE_SB_EENSW_ISF_SB_EEEEESI_SJ_SI_SJ_NS1G_6fusion15FusionCallbacksIS1K_NS1O_17LinearCombinationISI_fSI_fLNS_15FloatRoundStyleE2EEESH_S1N_JEEENS4_5SM1004TMEM4LOAD26SM100_TMEM_LOAD_32dp32b16xES13_NS14_INS15_ILi0ELi4ELi3EEES18_NSW_INS5_IJS19_NSA_ILi16EEEEEENS5_IJS1Z_SB_EEEEEEENS4_39AutoVectorizingCopyWithAssumedAlignmentILi128EEENS4_14SM90_TMA_STOREES23_S25_S25_EEEvvEEEEvNT_6ParamsE) ;  /* 0xffffff6802187950 */ /* 0x000fea0003c3ffff */
        .weak           $__internal_1_$__cuda_sm10x_tcgen05_guardrail_trap_phase_invalid_during_alloc
        .type           $__internal_1_$__cuda_sm10x_tcgen05_guardrail_trap_phase_invalid_during_alloc,@function
        .size           $__internal_1_$__cuda_sm10x_tcgen05_guardrail_trap_phase_invalid_during_alloc,($__internal_2_$__cuda_sm10x_tcgen05_guardrail_trap_unallocated_columns_being_dealloced - $__internal_1_$__cuda_sm10x_tcgen05_guardrail_trap_phase_invalid_during_alloc)
$__internal_1_$__cuda_sm10x_tcgen05_guardrail_trap_phase_invalid_during_alloc:
[----:B------:R-:W-:Y:S05]  /*97a0*/  BPT.TRAP 0x1 ;  /* 0x000000040000795c */ /* 0x000fea0000300000 */
[----:B------:R-:W-:-:S04]  /*97b0*/  MOV R3, 0x0 ;  /* 0x0000000000037802 */ /* 0x000fc80000000f00 */
[----:B------:R-:W-:Y:S05]  /*97c0*/  RET.REL.NODEC R2 `(_ZN7cutlass13device_kernelINS_4gemm6kernel13GemmUniversalIN4cute5tupleIJiiiiEEENS1_10collective13CollectiveMmaINS1_35MainloopSm100TmaUmmaWarpSpecializedILi31ELi2ELi4ENS5_IJNS4_1CILi1EEESB_SB_EEEEENS5_IJNSA_ILi128EEENSA_ILi80EEENSA_ILi32EEEEEENS_12float_e4m3_tENS5_IJlSB_lEEESI_SJ_NS4_8TiledMMAINS4_8MMA_AtomIJNS4_10MMA_TraitsINS4_19SM100_MMA_F8F6F4_SSEJSI_SI_fSE_SF_NS4_17integral_constantINS4_4UMMA5MajorELSQ_0EEESR_NSO_INSP_7ScaleInELSS_0EEEST_EEEEEENS4_6LayoutISC_NS5_IJNSA_ILi0EEESX_SX_EEEEENS5_IJNS4_10UnderscoreES10_S10_EEEEENS4_13SM90_TMA_LOADENS4_14ComposedLayoutINS4_7SwizzleILi1ELi4ELi3EEENS4_18smem_ptr_flag_bitsILi8EEENSW_INS5_IJNSA_ILi8EEESG_EEENS5_IJSG_SB_EEEEEEEvNS4_8identityES13_S1D_vS1E_EENS_8epilogue10collective18CollectiveEpilogueINS1G_23Sm100TmaWarpSpecializedILi1ELi1ELi80ELb0ELb0EEEJSH_NS5_IJNSW_ISE_SB_EENSW_ISF_SB_EEEEESI_SJ_SI_SJ_NS1G_6fusion15FusionCallbacksIS1K_NS1O_17LinearCombinationISI_fSI_fLNS_15FloatRoundStyleE2EEESH_S1N_JEEENS4_5SM1004TMEM4LOAD26SM100_TMEM_LOAD_32dp32b16xES13_NS14_INS15_ILi0ELi4ELi3EEES18_NSW_INS5_IJS19_NSA_ILi16EEEEEENS5_IJS1Z_SB_EEEEEEENS4_39AutoVectorizingCopyWithAssumedAlignmentILi128EEENS4_14SM90_TMA_STOREES23_S25_S25_EEEvvEEEEvNT_6ParamsE) ;  /* 0xffffff68020c7950 */ /* 0x000fea0003c3ffff */
        .weak           $__internal_2_$__cuda_sm10x_tcgen05_guardrail_trap_unallocated_columns_being_dealloced
        .type           $__internal_2_$__cuda_sm10x_tcgen05_guardrail_trap_unallocated_columns_being_dealloced,@function
        .size           $__internal_2_$__cuda_sm10x_tcgen05_guardrail_trap_unallocated_columns_being_dealloced,(.L_x_211 - $__internal_2_$__cuda_sm10x_tcgen05_guardrail_trap_unallocated_columns_being_dealloced)
$__internal_2_$__cuda_sm10x_tcgen05_guardrail_trap_unallocated_columns_being_dealloced:
[----:B------:R-:W-:Y:S05]  /*97d0*/  BPT.TRAP 0x1 ;  /* 0x000000040000795c */ /* 0x000fea0000300000 */
[----:B------:R-:W-:-:S04]  /*97e0*/  HFMA2 R3, -RZ, RZ, 0, 0 ;  /* 0x00000000ff037431 */ /* 0x000fc800000001ff */
[----:B------:R-:W-:Y:S05]  /*97f0*/  RET.REL.NODEC R2 `(_ZN7cutlass13device_kernelINS_4gemm6kernel13GemmUniversalIN4cute5tupleIJiiiiEEENS1_10collective13CollectiveMmaINS1_35MainloopSm100TmaUmmaWarpSpecializedILi31ELi2ELi4ENS5_IJNS4_1CILi1EEESB_SB_EEEEENS5_IJNSA_ILi128EEENSA_ILi80EEENSA_ILi32EEEEEENS_12float_e4m3_tENS5_IJlSB_lEEESI_SJ_NS4_8TiledMMAINS4_8MMA_AtomIJNS4_10MMA_TraitsINS4_19SM100_MMA_F8F6F4_SSEJSI_SI_fSE_SF_NS4_17integral_constantINS4_4UMMA5MajorELSQ_0EEESR_NSO_INSP_7ScaleInELSS_0EEEST_EEEEEENS4_6LayoutISC_NS5_IJNSA_ILi0EEESX_SX_EEEEENS5_IJNS4_10UnderscoreES10_S10_EEEEENS4_13SM90_TMA_LOADENS4_14ComposedLayoutINS4_7SwizzleILi1ELi4ELi3EEENS4_18smem_ptr_flag_bitsILi8EEENSW_INS5_IJNSA_ILi8EEESG_EEENS5_IJSG_SB_EEEEEEEvNS4_8identityES13_S1D_vS1E_EENS_8epilogue10collective18CollectiveEpilogueINS1G_23Sm100TmaWarpSpecializedILi1ELi1ELi80ELb0ELb0EEEJSH_NS5_IJNSW_ISE_SB_EENSW_ISF_SB_EEEEESI_SJ_SI_SJ_NS1G_6fusion15FusionCallbacksIS1K_NS1O_17LinearCombinationISI_fSI_fLNS_15FloatRoundStyleE2EEESH_S1N_JEEENS4_5SM1004TMEM4LOAD26SM100_TMEM_LOAD_32dp32b16xES13_NS14_INS15_ILi0ELi4ELi3EEES18_NSW_INS5_IJS19_NSA_ILi16EEEEEENS5_IJS1Z_SB_EEEEEEENS4_39AutoVectorizingCopyWithAssumedAlignmentILi128EEENS4_14SM90_TMA_STOREES23_S25_S25_EEEvvEEEEvNT_6ParamsE) ;  /* 0xffffff6802007950 */ /* 0x000fea0003c3ffff */
.L_x_210:
[----:B------:R-:W-:-:S00]  /*9800*/  BRA `(.L_x_210) ;  /* 0xfffffffc00fc7947 */ /* 0x000fc0000383ffff */
[----:B------:R-:W-:-:S00]  /*9810*/  NOP ;  /* 0x0000000000007918 */ /* 0x000fc00000000000 */
        /* <DEDUP_REMOVED lines=14> */
.L_x_211:


//--------------------- .nv.global.init           --------------------------
	.section	.nv.global.init,"aw",@progbits
.nv.global.init:
	.type		$str$26,@object
	.size		$str$26,($str$25 - $str$26)
$str$26:
        /*0000*/ 	.byte	0x2f, 0x74, 0x6d, 0x70, 0x2f, 0x63, 0x75, 0x74, 0x6c, 0x61, 0x73, 0x73, 0x5f, 0x73, 0x77, 0x65
        /*0010*/ 	.byte	0x65, 0x70, 0x5f, 0x73, 0x72, 0x63, 0x2f, 0x69, 0x6e, 0x63, 0x6c, 0x75, 0x64, 0x65, 0x2f, 0x63
        /*0020*/ 	.byte	0x75, 0x74, 0x65, 0x2f, 0x61, 0x74, 0x6f, 0x6d, 0x2f, 0x63, 0x6f, 0x70, 0x79, 0x5f, 0x74, 0x72
        /*0030*/ 	.byte	0x61, 0x69, 0x74, 0x73, 0x5f, 0x73, 0x6d, 0x31, 0x30, 0x30, 0x2e, 0x68, 0x70, 0x70, 0x00
	.type		$str$25,@object
	.size		$str$25,(__unnamed_1 - $str$25)
$str$25:
        /*003f*/ 	.byte	0x28, 0x28, 0x75, 0x69, 0x6e, 0x74, 0x33, 0x32, 0x5f, 0x74, 0x28, 0x74, 0x68, 0x72, 0x65, 0x61
        /*004f*/ 	.byte	0x64, 0x49, 0x64, 0x78, 0x2e, 0x78, 0x29, 0x20, 0x2f, 0x20, 0x33, 0x32, 0x29, 0x20, 0x25, 0x20
        /*005f*/ 	.byte	0x34, 0x29, 0x20, 0x3d, 0x3d, 0x20, 0x28, 0x28, 0x28, 0x74, 0x6d, 0x65, 0x6d, 0x5f, 0x61, 0x64
        /*006f*/ 	.byte	0x64, 0x72, 0x20, 0x3e, 0x3e, 0x20, 0x31, 0x36, 0x29, 0x20, 0x2f, 0x20, 0x33, 0x32, 0x29, 0x20
        /*007f*/ 	.byte	0x25, 0x20, 0x34, 0x29, 0x00
	.type		__unnamed_1,@object
	.size		__unnamed_1,(.L_1 - __unnamed_1)
__unnamed_1:
        /*0084*/ 	.byte	0x63, 0x6f, 0x6e, 0x73, 0x74, 0x65, 0x78, 0x70, 0x72, 0x20, 0x76, 0x6f, 0x69, 0x64, 0x20, 0x63
        /* <DEDUP_REMOVED lines=36> */
        /*02d4*/ 	.byte	0x3a, 0x43, 0x3c, 0x30, 0x3e, 0x3e, 0x3e, 0x3e, 0x5d, 0x00
.L_1:


//--------------------- .nv.shared._ZN7cutlass13device_kernelINS_4gemm6kernel13GemmUniversalIN4cute5tupleIJiiiiEEENS1_10collective13CollectiveMmaINS1_35MainloopSm100TmaUmmaWarpSpecializedILi31ELi2ELi4ENS5_IJNS4_1CILi1EEESB_SB_EEEEENS5_IJNSA_ILi128EEENSA_ILi80EEENSA_ILi32EEEEEENS_12float_e4m3_tENS5_IJlSB_lEEESI_SJ_NS4_8TiledMMAINS4_8MMA_AtomIJNS4_10MMA_TraitsINS4_19SM100_MMA_F8F6F4_SSEJSI_SI_fSE_SF_NS4_17integral_constantINS4_4UMMA5MajorELSQ_0EEESR_NSO_INSP_7ScaleInELSS_0EEEST_EEEEEENS4_6LayoutISC_NS5_IJNSA_ILi0EEESX_SX_EEEEENS5_IJNS4_10UnderscoreES10_S10_EEEEENS4_13SM90_TMA_LOADENS4_14ComposedLayoutINS4_7SwizzleILi1ELi4ELi3EEENS4_18smem_ptr_flag_bitsILi8EEENSW_INS5_IJNSA_ILi8EEESG_EEENS5_IJSG_SB_EEEEEEEvNS4_8identityES13_S1D_vS1E_EENS_8epilogue10collective18CollectiveEpilogueINS1G_23Sm100TmaWarpSpecializedILi1ELi1ELi80ELb0ELb0EEEJSH_NS5_IJNSW_ISE_SB_EENSW_ISF_SB_EEEEESI_SJ_SI_SJ_NS1G_6fusion15FusionCallbacksIS1K_NS1O_17LinearCombinationISI_fSI_fLNS_15FloatRoundStyleE2EEESH_S1N_JEEENS4_5SM1004TMEM4LOAD26SM100_TMEM_LOAD_32dp32b16xES13_NS14_INS15_ILi0ELi4ELi3EEES18_NSW_INS5_IJS19_NSA_ILi16EEEEEENS5_IJS1Z_SB_EEEEEEENS4_39AutoVectorizingCopyWithAssumedAlignmentILi128EEENS4_14SM90_TMA_STOREES23_S25_S25_EEEvvEEEEvNT_6ParamsE --------------------------
	.section	.nv.shared._ZN7cutlass13device_kernelINS_4gemm6kernel13GemmUniversalIN4cute5tupleIJiiiiEEENS1_10collective13CollectiveMmaINS1_35MainloopSm100TmaUmmaWarpSpecializedILi31ELi2ELi4ENS5_IJNS4_1CILi1EEESB_SB_EEEEENS5_IJNSA_ILi128EEENSA_ILi80EEENSA_ILi32EEEEEENS_12float_e4m3_tENS5_IJlSB_lEEESI_SJ_NS4_8TiledMMAINS4_8MMA_AtomIJNS4_10MMA_TraitsINS4_19SM100_MMA_F8F6F4_SSEJSI_SI_fSE_SF_NS4_17integral_constantINS4_4UMMA5MajorELSQ_0EEESR_NSO_INSP_7ScaleInELSS_0EEEST_EEEEEENS4_6LayoutISC_NS5_IJNSA_ILi0EEESX_SX_EEEEENS5_IJNS4_10UnderscoreES10_S10_EEEEENS4_13SM90_TMA_LOADENS4_14ComposedLayoutINS4_7SwizzleILi1ELi4ELi3EEENS4_18smem_ptr_flag_bitsILi8EEENSW_INS5_IJNSA_ILi8EEESG_EEENS5_IJSG_SB_EEEEEEEvNS4_8identityES13_S1D_vS1E_EENS_8epilogue10collective18CollectiveEpilogueINS1G_23Sm100TmaWarpSpecializedILi1ELi1ELi80ELb0ELb0EEEJSH_NS5_IJNSW_ISE_SB_EENSW_ISF_SB_EEEEESI_SJ_SI_SJ_NS1G_6fusion15FusionCallbacksIS1K_NS1O_17LinearCombinationISI_fSI_fLNS_15FloatRoundStyleE2EEESH_S1N_JEEENS4_5SM1004TMEM4LOAD26SM100_TMEM_LOAD_32dp32b16xES13_NS14_INS15_ILi0ELi4ELi3EEES18_NSW_INS5_IJS19_NSA_ILi16EEEEEENS5_IJS1Z_SB_EEEEEEENS4_39AutoVectorizingCopyWithAssumedAlignmentILi128EEENS4_14SM90_TMA_STOREES23_S25_S25_EEEvvEEEEvNT_6ParamsE,"aw",@nobits
	.sectionflags	@""
	.align	16
	.zero		1024


//--------------------- .nv.shared.reserved.0     --------------------------
	.section	.nv.shared.reserved.0,"aw",@nobits
	.weak		__nv_reservedSMEM_offset_0_alias
	.size		__nv_reservedSMEM_offset_0_alias, 0, 64
	.other		__nv_reservedSMEM_offset_0_alias,@"STO_CUDA_RESERVED_SHARED STV_DEFAULT"
__nv_reservedSMEM_offset_0_alias:
	.zero		0
.nv.shared.reserved.0:
	.zero		64
	.weak		__nv_reservedSMEM_tcgen05_partition
	.type		__nv_reservedSMEM_tcgen05_partition,@object
	.size		__nv_reservedSMEM_tcgen05_partition,(.L_0 - __nv_reservedSMEM_tcgen05_partition)
__nv_reservedSMEM_tcgen05_partition:
	.zero		32
.L_0:


//--------------------- .nv.global                --------------------------
	.section	.nv.global,"aw",@nobits
.nv.global:
	.type		_ZN40_INTERNAL_5cec91ba_4_k_cu_f4f8f755_250504cute1_E,@object
	.size		_ZN40_INTERNAL_5cec91ba_4_k_cu_f4f8f755_250504cute1_E,(_ZN40_INTERNAL_5cec91ba_4_k_cu_f4f8f755_250504cuda3std3__45__cpo6cbeginE - _ZN40_INTERNAL_5cec91ba_4_k_cu_f4f8f755_250504cute1_E)
_ZN40_INTERNAL_5cec91ba_4_k_cu_f4f8f755_250504cute1_E:
	.zero		1
	.type		_ZN40_INTERNAL_5cec91ba_4_k_cu_f4f8f755_250504cuda3std3__45__cpo6cbeginE,@object
	.size		_ZN40_INTERNAL_5cec91ba_4_k_cu_f4f8f755_250504cuda3std3__45__cpo6cbeginE,(_ZN40_INTERNAL_5cec91ba_4_k_cu_f4f8f755_250504cuda3std3__48in_placeE - _ZN40_INTERNAL_5cec91ba_4_k_cu_f4f8f755_250504cuda3std3__45__cpo6cbeginE)
_ZN40_INTERNAL_5cec91ba_4_k_cu_f4f8f755_250504cuda3std3__45__cpo6cbeginE:
	.zero		1
	.type		_ZN40_INTERNAL_5cec91ba_4_k_cu_f4f8f755_250504cuda3std3__48in_placeE,@object
	.size		_ZN40_INTERNAL_5cec91ba_4_k_cu_f4f8f755_250504cuda3std3__48in_placeE,(_ZN40_INTERNAL_5cec91ba_4_k_cu_f4f8f755_250504cuda3std6ranges3__45__cpo9iter_moveE - _ZN40_INTERNAL_5cec91ba_4_k_cu_f4f8f755_250504cuda3std3__48in_placeE)
_ZN40_INTERNAL_5cec91ba_4_k_cu_f4f8f755_250504cuda3std3__48in_placeE:
	.zero		1
	.type		_ZN40_INTERNAL_5cec91ba_4_k_cu_f4f8f755_250504cuda3std6ranges3__45__cpo9iter_moveE,@object
	.size		_ZN40_INTERNAL_5cec91ba_4_k_cu_f4f8f755_250504cuda3std6ranges3__45__cpo9iter_moveE,(_ZN40_INTERNAL_5cec91ba_4_k_cu_f4f8f755_250504cuda3std3__45__cpo5beginE - _ZN40_INTERNAL_5cec91ba_4_k_cu_f4f8f755_250504cuda3std6ranges3__45__cpo9iter_moveE)
_ZN40_INTERNAL_5cec91ba_4_k_cu_f4f8f755_250504cuda3std6ranges3__45__cpo9iter_moveE:
	.zero		1
	.type		_ZN40_INTERNAL_5cec91ba_4_k_cu_f4f8f755_250504cuda3std3__45__cpo5beginE,@object
	.size		_ZN40_INTERNAL_5cec91ba_4_k_cu_f4f8f755_250504cuda3std3__45__cpo5beginE,(_ZN40_INTERNAL_5cec91ba_4_k_cu_f4f8f755_250504cuda3std3__442_GLOBAL__N__5cec91ba_4_k_cu_f4f8f755_250506ignoreE - _ZN40_INTERNAL_5cec91ba_4_k_cu_f4f8f755_250504cuda3std3__45__cpo5beginE)
_ZN40_INTERNAL_5cec91ba_4_k_cu_f4f8f755_250504cuda3std3__45__cpo5beginE:
	.zero		1
	.type		_ZN40_INTERNAL_5cec91ba_4_k_cu_f4f8f755_250504cuda3std3__442_GLOBAL__N__5cec91ba_4_k_cu_f4f8f755_250506ignoreE,@object
	.size		_ZN40_INTERNAL_5cec91ba_4_k_cu_f4f8f755_250504cuda3std3__442_GLOBAL__N__5cec91ba_4_k_cu_f4f8f755_250506ignoreE,(_ZN40_INTERNAL_5cec91ba_4_k_cu_f4f8f755_250504cute7productE - _ZN40_INTERNAL_5cec91ba_4_k_cu_f4f8f755_250504cuda3std3__442_GLOBAL__N__5cec91ba_4_k_cu_f4f8f755_250506ignoreE)
_ZN40_INTERNAL_5cec91ba_4_k_cu_f4f8f755_250504cuda3std3__442_GLOBAL__N__5cec91ba_4_k_cu_f4f8f755_250506ignoreE:
	.zero		1
	.type		_ZN40_INTERNAL_5cec91ba_4_k_cu_f4f8f755_250504cute7productE,@object
	.size		_ZN40_INTERNAL_5cec91ba_4_k_cu_f4f8f755_250504cute7productE,(_ZN40_INTERNAL_5cec91ba_4_k_cu_f4f8f755_250504cuda3std3__45__cpo3endE - _ZN40_INTERNAL_5cec91ba_4_k_cu_f4f8f755_250504cute7productE)
_ZN40_INTERNAL_5cec91ba_4_k_cu_f4f8f755_250504cute7productE:
	.zero		1
	.type		_ZN40_INTERNAL_5cec91ba_4_k_cu_f4f8f755_250504cuda3std3__45__cpo3endE,@object
	.size		_ZN40_INTERNAL_5cec91ba_4_k_cu_f4f8f755_250504cuda3std3__45__cpo3endE,(_ZN40_INTERNAL_5cec91ba_4_k_cu_f4f8f755_250504cuda3std3__419piecewise_constructE - _ZN40_INTERNAL_5cec91ba_4_k_cu_f4f8f755_250504cuda3std3__45__cpo3endE)
_ZN40_INTERNAL_5cec91ba_4_k_cu_f4f8f755_250504cuda3std3__45__cpo3endE:
	.zero		1
	.type		_ZN40_INTERNAL_5cec91ba_4_k_cu_f4f8f755_250504cuda3std3__419piecewise_constructE,@object
	.size		_ZN40_INTERNAL_5cec91ba_4_k_cu_f4f8f755_250504cuda3std3__419piecewise_constructE,(_ZN40_INTERNAL_5cec91ba_4_k_cu_f4f8f755_250504cuda3std3__45__cpo4cendE - _ZN40_INTERNAL_5cec91ba_4_k_cu_f4f8f755_250504cuda3std3__419piecewise_constructE)
_ZN40_INTERNAL_5cec91ba_4_k_cu_f4f8f755_250504cuda3std3__419piecewise_constructE:
	.zero		1
	.type		_ZN40_INTERNAL_5cec91ba_4_k_cu_f4f8f755_250504cuda3std3__45__cpo4cendE,@object
	.size		_ZN40_INTERNAL_5cec91ba_4_k_cu_f4f8f755_250504cuda3std3__45__cpo4cendE,(_ZN40_INTERNAL_5cec91ba_4_k_cu_f4f8f755_250504cuda3std6ranges3__45__cpo4swapE - _ZN40_INTERNAL_5cec91ba_4_k_cu_f4f8f755_250504cuda3std3__45__cpo4cendE)
_ZN40_INTERNAL_5cec91ba_4_k_cu_f4f8f755_250504cuda3std3__45__cpo4cendE:
	.zero		1
	.type		_ZN40_INTERNAL_5cec91ba_4_k_cu_f4f8f755_250504cuda3std6ranges3__45__cpo4swapE,@object
	.size		_ZN40_INTERNAL_5cec91ba_4_k_cu_f4f8f755_250504cuda3std6ranges3__45__cpo4swapE,(.L_9 - _ZN40_INTERNAL_5cec91ba_4_k_cu_f4f8f755_250504cuda3std6ranges3__45__cpo4swapE)
_ZN40_INTERNAL_5cec91ba_4_k_cu_f4f8f755_250504cuda3std6ranges3__45__cpo4swapE:
	.zero		1
.L_9:


//--------------------- .nv.constant0._ZN7cutlass13device_kernelINS_4gemm6kernel13GemmUniversalIN4cute5tupleIJiiiiEEENS1_10collective13CollectiveMmaINS1_35MainloopSm100TmaUmmaWarpSpecializedILi31ELi2ELi4ENS5_IJNS4_1CILi1EEESB_SB_EEEEENS5_IJNSA_ILi128EEENSA_ILi80EEENSA_ILi32EEEEEENS_12float_e4m3_tENS5_IJlSB_lEEESI_SJ_NS4_8TiledMMAINS4_8MMA_AtomIJNS4_10MMA_TraitsINS4_19SM100_MMA_F8F6F4_SSEJSI_SI_fSE_SF_NS4_17integral_constantINS4_4UMMA5MajorELSQ_0EEESR_NSO_INSP_7ScaleInELSS_0EEEST_EEEEEENS4_6LayoutISC_NS5_IJNSA_ILi0EEESX_SX_EEEEENS5_IJNS4_10UnderscoreES10_S10_EEEEENS4_13SM90_TMA_LOADENS4_14ComposedLayoutINS4_7SwizzleILi1ELi4ELi3EEENS4_18smem_ptr_flag_bitsILi8EEENSW_INS5_IJNSA_ILi8EEESG_EEENS5_IJSG_SB_EEEEEEEvNS4_8identityES13_S1D_vS1E_EENS_8epilogue10collective18CollectiveEpilogueINS1G_23Sm100TmaWarpSpecializedILi1ELi1ELi80ELb0ELb0EEEJSH_NS5_IJNSW_ISE_SB_EENSW_ISF_SB_EEEEESI_SJ_SI_SJ_NS1G_6fusion15FusionCallbacksIS1K_NS1O_17LinearCombinationISI_fSI_fLNS_15FloatRoundStyleE2EEESH_S1N_JEEENS4_5SM1004TMEM4LOAD26SM100_TMEM_LOAD_32dp32b16xES13_NS14_INS15_ILi0ELi4ELi3EEES18_NSW_INS5_IJS19_NSA_ILi16EEEEEENS5_IJS1Z_SB_EEEEEEENS4_39AutoVectorizingCopyWithAssumedAlignmentILi128EEENS4_14SM90_TMA_STOREES23_S25_S25_EEEvvEEEEvNT_6ParamsE --------------------------
	.section	.nv.constant0._ZN7cutlass13device_kernelINS_4gemm6kernel13GemmUniversalIN4cute5tupleIJiiiiEEENS1_10collective13CollectiveMmaINS1_35MainloopSm100TmaUmmaWarpSpecializedILi31ELi2ELi4ENS5_IJNS4_1CILi1EEESB_SB_EEEEENS5_IJNSA_ILi128EEENSA_ILi80EEENSA_ILi32EEEEEENS_12float_e4m3_tENS5_IJlSB_lEEESI_SJ_NS4_8TiledMMAINS4_8MMA_AtomIJNS4_10MMA_TraitsINS4_19SM100_MMA_F8F6F4_SSEJSI_SI_fSE_SF_NS4_17integral_constantINS4_4UMMA5MajorELSQ_0EEESR_NSO_INSP_7ScaleInELSS_0EEEST_EEEEEENS4_6LayoutISC_NS5_IJNSA_ILi0EEESX_SX_EEEEENS5_IJNS4_10UnderscoreES10_S10_EEEEENS4_13SM90_TMA_LOADENS4_14ComposedLayoutINS4_7SwizzleILi1ELi4ELi3EEENS4_18smem_ptr_flag_bitsILi8EEENSW_INS5_IJNSA_ILi8EEESG_EEENS5_IJSG_SB_EEEEEEEvNS4_8identityES13_S1D_vS1E_EENS_8epilogue10collective18CollectiveEpilogueINS1G_23Sm100TmaWarpSpecializedILi1ELi1ELi80ELb0ELb0EEEJSH_NS5_IJNSW_ISE_SB_EENSW_ISF_SB_EEEEESI_SJ_SI_SJ_NS1G_6fusion15FusionCallbacksIS1K_NS1O_17LinearCombinationISI_fSI_fLNS_15FloatRoundStyleE2EEESH_S1N_JEEENS4_5SM1004TMEM4LOAD26SM100_TMEM_LOAD_32dp32b16xES13_NS14_INS15_ILi0ELi4ELi3EEES18_NSW_INS5_IJS19_NSA_ILi16EEEEEENS5_IJS1Z_SB_EEEEEEENS4_39AutoVectorizingCopyWithAssumedAlignmentILi128EEENS4_14SM90_TMA_STOREES23_S25_S25_EEEvvEEEEvNT_6ParamsE,"a",@progbits
	.sectionflags	@""
	.align	4
.nv.constant0._ZN7cutlass13device_kernelINS_4gemm6kernel13GemmUniversalIN4cute5tupleIJiiiiEEENS1_10collective13CollectiveMmaINS1_35MainloopSm100TmaUmmaWarpSpecializedILi31ELi2ELi4ENS5_IJNS4_1CILi1EEESB_SB_EEEEENS5_IJNSA_ILi128EEENSA_ILi80EEENSA_ILi32EEEEEENS_12float_e4m3_tENS5_IJlSB_lEEESI_SJ_NS4_8TiledMMAINS4_8MMA_AtomIJNS4_10MMA_TraitsINS4_19SM100_MMA_F8F6F4_SSEJSI_SI_fSE_SF_NS4_17integral_constantINS4_4UMMA5MajorELSQ_0EEESR_NSO_INSP_7ScaleInELSS_0EEEST_EEEEEENS4_6LayoutISC_NS5_IJNSA_ILi0EEESX_SX_EEEEENS5_IJNS4_10UnderscoreES10_S10_EEEEENS4_13SM90_TMA_LOADENS4_14ComposedLayoutINS4_7SwizzleILi1ELi4ELi3EEENS4_18smem_ptr_flag_bitsILi8EEENSW_INS5_IJNSA_ILi8EEESG_EEENS5_IJSG_SB_EEEEEEEvNS4_8identityES13_S1D_vS1E_EENS_8epilogue10collective18CollectiveEpilogueINS1G_23Sm100TmaWarpSpecializedILi1ELi1ELi80ELb0ELb0EEEJSH_NS5_IJNSW_ISE_SB_EENSW_ISF_SB_EEEEESI_SJ_SI_SJ_NS1G_6fusion15FusionCallbacksIS1K_NS1O_17LinearCombinationISI_fSI_fLNS_15FloatRoundStyleE2EEESH_S1N_JEEENS4_5SM1004TMEM4LOAD26SM100_TMEM_LOAD_32dp32b16xES13_NS14_INS15_ILi0ELi4ELi3EEES18_NSW_INS5_IJS19_NSA_ILi16EEEEEENS5_IJS1Z_SB_EEEEEEENS4_39AutoVectorizingCopyWithAssumedAlignmentILi128EEENS4_14SM90_TMA_STOREES23_S25_S25_EEEvvEEEEvNT_6ParamsE:
	.zero		2944


//--------------------- SYMBOLS --------------------------

	.type		.nv.reservedSmem.offset0,@object
	.size		.nv.reservedSmem.offset0,0x4
	.type		.nv.reservedSmem.cap,@object
	.size		.nv.reservedSmem.cap,0x4
	.type		__assertfail,@function
